	.headerflags	@"EF_CUDA_TEXMODE_UNIFIED EF_CUDA_64BIT_ADDRESS EF_CUDA_ACCELERATORS EF_CUDA_SM90 EF_CUDA_VIRTUAL_SM(EF_CUDA_SM90)"
	.elftype	@"ET_EXEC"


//--------------------- .nv.info                  --------------------------
	.section	.nv.info,"",@"SHT_CUDA_INFO"
	.align	4


	//----- nvinfo : EIATTR_REGCOUNT
	.align		4
        /*0000*/ 	.byte	0x04, 0x2f
        /*0002*/ 	.short	(.L_1 - .L_0)
	.align		4
.L_0:
        /*0004*/ 	.word	index@(triton_mm)
        /*0008*/ 	.word	0x00000050


	//----- nvinfo : EIATTR_MIN_STACK_SIZE
	.align		4
.L_1:
        /*000c*/ 	.byte	0x04, 0x12
        /*000e*/ 	.short	(.L_3 - .L_2)
	.align		4
.L_2:
        /*0010*/ 	.word	index@(triton_mm)
        /*0014*/ 	.word	0x00000000


	//----- nvinfo : EIATTR_FRAME_SIZE
	.align		4
.L_3:
        /*0018*/ 	.byte	0x04, 0x11
        /*001a*/ 	.short	(.L_5 - .L_4)
	.align		4
.L_4:
        /*001c*/ 	.word	index@(triton_mm)
        /*0020*/ 	.word	0x00000000


	//----- nvinfo : EIATTR_MIN_STACK_SIZE
	.align		4
.L_5:
        /*0024*/ 	.byte	0x04, 0x12
        /*0026*/ 	.short	(.L_7 - .L_6)
	.align		4
.L_6:
        /*0028*/ 	.word	index@(triton_mm)
        /*002c*/ 	.word	0x00000000
.L_7:


//--------------------- .nv.info.triton_mm        --------------------------
	.section	.nv.info.triton_mm,"",@"SHT_CUDA_INFO"
	.sectionflags	@""
	.align	4


	//----- nvinfo : EIATTR_CUDA_API_VERSION
	.align		4
        /*0000*/ 	.byte	0x04, 0x37
        /*0002*/ 	.short	(.L_9 - .L_8)
.L_8:
        /*0004*/ 	.word	0x0000007c


	//----- nvinfo : EIATTR_KPARAM_INFO
	.align		4
.L_9:
        /*0008*/ 	.byte	0x04, 0x17
        /*000a*/ 	.short	(.L_11 - .L_10)
.L_10:
        /*000c*/ 	.word	0x00000000
        /*0010*/ 	.short	0x0002
        /*0012*/ 	.short	0x0010
        /*0014*/ 	.byte	0x00, 0xf0, 0x21, 0x00


	//----- nvinfo : EIATTR_KPARAM_INFO
	.align		4
.L_11:
        /*0018*/ 	.byte	0x04, 0x17
        /*001a*/ 	.short	(.L_13 - .L_12)
.L_12:
        /*001c*/ 	.word	0x00000000
        /*0020*/ 	.short	0x0001
        /*0022*/ 	.short	0x0008
        /*0024*/ 	.byte	0x00, 0xf0, 0x21, 0x00


	//----- nvinfo : EIATTR_KPARAM_INFO
	.align		4
.L_13:
        /*0028*/ 	.byte	0x04, 0x17
        /*002a*/ 	.short	(.L_15 - .L_14)
.L_14:
        /*002c*/ 	.word	0x00000000
        /*0030*/ 	.short	0x0000
        /*0032*/ 	.short	0x0000
        /*0034*/ 	.byte	0x00, 0xf0, 0x21, 0x00


	//----- nvinfo : EIATTR_SPARSE_MMA_MASK
	.align		4
.L_15:
        /*0038*/ 	.byte	0x03, 0x50
        /*003a*/ 	.short	0x0000


	//----- nvinfo : EIATTR_MAXREG_COUNT
	.align		4
        /*003c*/ 	.byte	0x03, 0x1b
        /*003e*/ 	.short	0x00ff


	//----- nvinfo : EIATTR_EXIT_INSTR_OFFSETS
	.align		4
        /*0040*/ 	.byte	0x04, 0x1c
        /*0042*/ 	.short	(.L_17 - .L_16)


	//   ....[0]....
.L_16:
        /*0044*/ 	.word	0x00001f50


	//   ....[1]....
        /*0048*/ 	.word	0x00001f80


	//----- nvinfo : EIATTR_MAX_THREADS
	.align		4
.L_17:
        /*004c*/ 	.byte	0x04, 0x05
        /*004e*/ 	.short	(.L_19 - .L_18)
.L_18:
        /*0050*/ 	.word	0x00000080
        /*0054*/ 	.word	0x00000001
        /*0058*/ 	.word	0x00000001


	//----- nvinfo : EIATTR_CBANK_PARAM_SIZE
	.align		4
.L_19:
        /*005c*/ 	.byte	0x03, 0x19
        /*005e*/ 	.short	0x0018


	//----- nvinfo : EIATTR_PARAM_CBANK
	.align		4
        /*0060*/ 	.byte	0x04, 0x0a
        /*0062*/ 	.short	(.L_21 - .L_20)
	.align		4
.L_20:
        /*0064*/ 	.word	index@(.nv.constant0.triton_mm)
        /*0068*/ 	.short	0x0210
        /*006a*/ 	.short	0x0018


	//----- nvinfo : EIATTR_SW_WAR
	.align		4
.L_21:
        /*006c*/ 	.byte	0x04, 0x36
        /*006e*/ 	.short	(.L_23 - .L_22)
.L_22:
        /*0070*/ 	.word	0x00000008
.L_23:


//--------------------- .nv.callgraph             --------------------------
	.section	.nv.callgraph,"",@"SHT_CUDA_CALLGRAPH"
	.align	4
	.sectionentsize	8
	.align		4
        /*0000*/ 	.word	0x00000000
	.align		4
        /*0004*/ 	.word	0xffffffff
	.align		4
        /*0008*/ 	.word	0x00000000
	.align		4
        /*000c*/ 	.word	0xfffffffe
	.align		4
        /*0010*/ 	.word	0x00000000
	.align		4
        /*0014*/ 	.word	0xfffffffd
	.align		4
        /*0018*/ 	.word	0x00000000
	.align		4
        /*001c*/ 	.word	0xfffffffc


//--------------------- .text.triton_mm           --------------------------
	.section	.text.triton_mm,"ax",@progbits
	.sectionflags	@"SHF_BARRIERS=1"
	.align	128
        .global         triton_mm
        .type           triton_mm,@function
        .size           triton_mm,(.L_x_2 - triton_mm)
        .other          triton_mm,@"STO_CUDA_ENTRY STV_DEFAULT"
triton_mm:
.text.triton_mm:
[----:B------:R-:W1:Y:S08]  /*0000*/  LDC R1, c[0x0][0x28] ;  /* 0x00000a00ff017b82 */ /* 0x000e700000000800 */
[----:B------:R-:W2:Y:S01]  /*0010*/  S2UR UR11, SR_CTAID.X ;  /* 0x00000000000b79c3 */ /* 0x000ea20000002500 */
[----:B------:R-:W-:Y:S01]  /*0020*/  UMOV UR12, URZ ;  /* 0x0000003f000c7c82 */ /* 0x000fe20008000000 */
[----:B------:R-:W3:Y:S01]  /*0030*/  S2R R57, SR_TID.X ;  /* 0x0000000000397919 */ /* 0x000ee20000002100 */
[----:B------:R-:W-:Y:S01]  /*0040*/  ULDC.64 UR22, c[0x0][0x208] ;  /* 0x0000820000167ab9 */ /* 0x000fe20000000a00 */
[----:B------:R-:W-:Y:S01]  /*0050*/  UMOV UR10, URZ ;  /* 0x0000003f000a7c82 */ /* 0x000fe20008000000 */
[----:B------:R-:W-:-:S03]  /*0060*/  UMOV UR14, 0xffffff80 ;  /* 0xffffff80000e7882 */ /* 0x000fc60000000000 */
[----:B------:R-:W4:Y:S08]  /*0070*/  S2UR UR16, SR_CgaCtaId ;  /* 0x00000000001079c3 */ /* 0x000f300000008800 */
[----:B------:R-:W5:Y:S01]  /*0080*/  LDC.64 R20, c[0x0][0x218] ;  /* 0x00008600ff147b82 */ /* 0x000f620000000a00 */
[----:B--2---:R-:W-:-:S04]  /*0090*/  UIMAD.WIDE UR4, UR11, 0x38e38e39, URZ ;  /* 0x38e38e390b0478a5 */ /* 0x004fc8000f8e023f */
[----:B------:R-:W-:-:S03]  /*00a0*/  USHF.R.U32.HI UR20, URZ, 0x1f, UR5 ;  /* 0x0000001f3f147899 */ /* 0x000fc60008011605 */
[----:B------:R-:W-:Y:S01]  /*00b0*/  UMOV UR4, 0xfffffff8 ;  /* 0xfffffff800047882 */ /* 0x000fe20000000000 */
[----:B------:R-:W-:Y:S01]  /*00c0*/  ULEA.HI.SX32 UR20, UR5, UR20, 0x18 ;  /* 0x0000001405147291 */ /* 0x000fe2000f8fc23f */
[--C-:B---3--:R-:W-:Y:S01]  /*00d0*/  SHF.R.U32.HI R2, RZ, 0x4, R57.reuse ;  /* 0x00000004ff027819 */ /* 0x108fe20000011639 */
[----:B------:R-:W-:Y:S02]  /*00e0*/  IMAD.SHL.U32 R41, R57, 0x8, RZ ;  /* 0x0000000839297824 */ /* 0x000fe400078e00ff */
[----:B------:R-:W-:Y:S01]  /*00f0*/  UIMAD UR4, UR20, UR4, 0x1 ;  /* 0x00000001140474a4 */ /* 0x000fe2000f8e0204 */
[----:B------:R-:W-:Y:S01]  /*0100*/  SHF.R.U32.HI R59, RZ, 0x5, R57 ;  /* 0x00000005ff3b7819 */ /* 0x000fe20000011639 */
[----:B------:R-:W-:Y:S01]  /*0110*/  UIMAD UR5, UR20, -0x480, UR11 ;  /* 0xfffffb80140578a4 */ /* 0x000fe2000f8e020b */
[----:B------:R-:W-:Y:S01]  /*0120*/  SGXT.U32 R2, R2, 0x1 ;  /* 0x000000010202781a */ /* 0x000fe20000000000 */
[----:B------:R-:W-:Y:S01]  /*0130*/  UISETP.LT.AND UP0, UPT, UR4, 0x8, UPT ;  /* 0x000000080400788c */ /* 0x000fe2000bf01270 */
[----:B------:R-:W-:-:S02]  /*0140*/  SGXT.U32 R59, R59, 0x2 ;  /* 0x000000023b3b781a */ /* 0x000fc40000000000 */
[----:B------:R-:W-:Y:S01]  /*0150*/  LOP3.LUT R22, R57, 0x1f, RZ, 0xc0, !PT ;  /* 0x0000001f39167812 */ /* 0x000fe200078ec0ff */
[----:B------:R-:W-:Y:S01]  /*0160*/  USEL UR18, UR4, 0x8, UP0 ;  /* 0x0000000804127887 */ /* 0x000fe20008000000 */
[----:B------:R-:W-:Y:S01]  /*0170*/  IMAD.U32 R3, RZ, RZ, UR5 ;  /* 0x00000005ff037e24 */ /* 0x000fe2000f8e00ff */
[----:B------:R-:W-:Y:S01]  /*0180*/  LOP3.LUT R60, R2, 0x7, R57, 0x78, !PT ;  /* 0x00000007023c7812 */ /* 0x000fe200078e7839 */
[----:B------:R-:W-:Y:S01]  /*0190*/  IMAD.SHL.U32 R46, R59, 0x8, RZ ;  /* 0x000000083b2e7824 */ /* 0x000fe200078e00ff */
[----:B------:R-:W-:Y:S01]  /*01a0*/  ULOP3.LUT UR5, UR5, UR18, URZ, 0x3c, !UPT ;  /* 0x0000001205057292 */ /* 0x000fe2000f8e3c3f */
[----:B------:R-:W-:Y:S01]  /*01b0*/  SHF.R.U32.HI R22, RZ, 0x3, R22 ;  /* 0x00000003ff167819 */ /* 0x000fe20000011616 */
[----:B------:R-:W-:Y:S01]  /*01c0*/  ULOP3.LUT UR17, URZ, UR18, URZ, 0x33, !UPT ;  /* 0x000000123f117292 */ /* 0x000fe2000f8e333f */
[----:B------:R-:W-:Y:S01]  /*01d0*/  IABS R0, UR18 ;  /* 0x0000001200007c13 */ /* 0x000fe20008000000 */
[----:B------:R-:W-:Y:S01]  /*01e0*/  IMAD.SHL.U32 R60, R60, 0x8, RZ ;  /* 0x000000083c3c7824 */ /* 0x000fe200078e00ff */
[----:B------:R-:W-:-:S02]  /*01f0*/  IABS R3, R3 ;  /* 0x0000000300037213 */ /* 0x000fc40000000000 */
[----:B------:R-:W-:Y:S02]  /*0200*/  R2UR UR8, R0 ;  /* 0x00000000000872ca */ /* 0x000fe400000e0000 */
[----:B------:R-:W-:Y:S02]  /*0210*/  R2UR UR4, R3 ;  /* 0x00000000030472ca */ /* 0x000fe400000e0000 */
[C---:B------:R-:W-:Y:S02]  /*0220*/  LOP3.LUT R38, R2.reuse, 0x2, RZ, 0xfc, !PT ;  /* 0x0000000202267812 */ /* 0x040fe400078efcff */
[C---:B------:R-:W-:Y:S02]  /*0230*/  LOP3.LUT R36, R2.reuse, 0x4, RZ, 0xfc, !PT ;  /* 0x0000000402247812 */ /* 0x040fe400078efcff */
[C---:B------:R-:W-:Y:S02]  /*0240*/  LOP3.LUT R34, R2.reuse, 0x6, RZ, 0xfc, !PT ;  /* 0x0000000602227812 */ /* 0x040fe400078efcff */
[----:B------:R-:W-:-:S02]  /*0250*/  LOP3.LUT R32, R2, 0x8, RZ, 0xfc, !PT ;  /* 0x0000000802207812 */ /* 0x000fc400078efcff */
[C---:B------:R-:W-:Y:S01]  /*0260*/  LOP3.LUT R30, R2.reuse, 0xa, RZ, 0xfc, !PT ;  /* 0x0000000a021e7812 */ /* 0x040fe200078efcff */
[----:B------:R-:W2:Y:S01]  /*0270*/  I2F.RP R5, UR8 ;  /* 0x0000000800057d06 */ /* 0x000ea20008209400 */
[----:B------:R-:W-:Y:S02]  /*0280*/  LOP3.LUT R28, R2, 0xc, RZ, 0xfc, !PT ;  /* 0x0000000c021c7812 */ /* 0x000fe400078efcff */
[----:B------:R-:W-:Y:S02]  /*0290*/  LOP3.LUT R62, R57, 0x7, RZ, 0xc0, !PT ;  /* 0x00000007393e7812 */ /* 0x000fe400078ec0ff */
[----:B------:R-:W-:Y:S02]  /*02a0*/  SGXT.U32 R22, R22, 0x1 ;  /* 0x000000011616781a */ /* 0x000fe40000000000 */
[----:B------:R-:W-:Y:S02]  /*02b0*/  LOP3.LUT R38, R38, 0x7, R57, 0x78, !PT ;  /* 0x0000000726267812 */ /* 0x000fe400078e7839 */
[----:B------:R-:W-:-:S02]  /*02c0*/  LOP3.LUT R36, R36, 0x7, R57, 0x78, !PT ;  /* 0x0000000724247812 */ /* 0x000fc400078e7839 */
[----:B------:R-:W-:Y:S01]  /*02d0*/  LOP3.LUT R34, R34, 0x7, R57, 0x78, !PT ;  /* 0x0000000722227812 */ /* 0x000fe200078e7839 */
[----:B------:R-:W-:Y:S01]  /*02e0*/  IMAD.SHL.U32 R38, R38, 0x8, RZ ;  /* 0x0000000826267824 */ /* 0x000fe200078e00ff */
[----:B------:R-:W-:Y:S01]  /*02f0*/  LOP3.LUT R32, R32, 0x7, R57, 0x78, !PT ;  /* 0x0000000720207812 */ /* 0x000fe200078e7839 */
[----:B------:R-:W-:Y:S01]  /*0300*/  IMAD.SHL.U32 R36, R36, 0x8, RZ ;  /* 0x0000000824247824 */ /* 0x000fe200078e00ff */
[----:B--2---:R-:W2:Y:S01]  /*0310*/  MUFU.RCP R4, R5 ;  /* 0x0000000500047308 */ /* 0x004ea20000001000 */
[----:B------:R-:W-:Y:S01]  /*0320*/  LOP3.LUT R30, R30, 0x7, R57, 0x78, !PT ;  /* 0x000000071e1e7812 */ /* 0x000fe200078e7839 */
[----:B------:R-:W-:Y:S01]  /*0330*/  IMAD.SHL.U32 R34, R34, 0x8, RZ ;  /* 0x0000000822227824 */ /* 0x000fe200078e00ff */
[----:B------:R-:W-:Y:S01]  /*0340*/  LOP3.LUT R28, R28, 0x7, R57, 0x78, !PT ;  /* 0x000000071c1c7812 */ /* 0x000fe200078e7839 */
[----:B------:R-:W-:Y:S01]  /*0350*/  IMAD.SHL.U32 R32, R32, 0x8, RZ ;  /* 0x0000000820207824 */ /* 0x000fe200078e00ff */
[----:B------:R-:W-:Y:S01]  /*0360*/  SHF.R.U32.HI R61, RZ, 0x3, R57 ;  /* 0x00000003ff3d7819 */ /* 0x000fe20000011639 */
[----:B------:R-:W-:Y:S01]  /*0370*/  IMAD.SHL.U32 R30, R30, 0x8, RZ ;  /* 0x000000081e1e7824 */ /* 0x000fe200078e00ff */
[----:B------:R-:W-:Y:S01]  /*0380*/  LOP3.LUT R58, R22, 0x7, R57, 0x78, !PT ;  /* 0x00000007163a7812 */ /* 0x000fe200078e7839 */
[----:B------:R-:W-:Y:S01]  /*0390*/  IMAD.SHL.U32 R28, R28, 0x8, RZ ;  /* 0x000000081c1c7824 */ /* 0x000fe200078e00ff */
[----:B------:R-:W-:-:S03]  /*03a0*/  SGXT.U32 R61, R61, 0x2 ;  /* 0x000000023d3d781a */ /* 0x000fc60000000000 */
[----:B------:R-:W-:Y:S01]  /*03b0*/  IMAD.SHL.U32 R58, R58, 0x8, RZ ;  /* 0x000000083a3a7824 */ /* 0x000fe200078e00ff */
[C---:B------:R-:W-:Y:S01]  /*03c0*/  LOP3.LUT R42, R61.reuse, 0x2, RZ, 0xfc, !PT ;  /* 0x000000023d2a7812 */ /* 0x040fe200078efcff */
[----:B--2---:R-:W-:Y:S01]  /*03d0*/  VIADD R4, R4, 0xffffffe ;  /* 0x0ffffffe04047836 */ /* 0x004fe20000000000 */
[----:B------:R-:W-:Y:S01]  /*03e0*/  LOP3.LUT R26, R61, 0x6, RZ, 0xfc, !PT ;  /* 0x000000063d1a7812 */ /* 0x000fe200078efcff */
[C---:B------:R-:W-:Y:S01]  /*03f0*/  IMAD.SHL.U32 R5, R2.reuse, 0x20, RZ ;  /* 0x0000002002057824 */ /* 0x040fe200078e00ff */
[----:B------:R-:W-:Y:S01]  /*0400*/  LOP3.LUT R2, R2, 0xe, RZ, 0xfc, !PT ;  /* 0x0000000e02027812 */ /* 0x000fe200078efcff */
[----:B------:R-:W2:Y:S01]  /*0410*/  F2I.FTZ.U32.TRUNC.NTZ R0, R4 ;  /* 0x0000000400007305 */ /* 0x000ea2000021f000 */
[----:B------:R-:W-:Y:S02]  /*0420*/  LOP3.LUT R42, R42, 0x7, R57, 0x78, !PT ;  /* 0x000000072a2a7812 */ /* 0x000fe400078e7839 */
[----:B------:R-:W-:Y:S02]  /*0430*/  LOP3.LUT R46, R5, R46, RZ, 0xfc, !PT ;  /* 0x0000002e052e7212 */ /* 0x000fe400078efcff */
[----:B------:R-:W-:Y:S01]  /*0440*/  LOP3.LUT R2, R2, 0x7, R57, 0x78, !PT ;  /* 0x0000000702027812 */ /* 0x000fe200078e7839 */
[----:B------:R-:W-:Y:S01]  /*0450*/  IMAD.SHL.U32 R42, R42, 0x8, RZ ;  /* 0x000000082a2a7824 */ /* 0x000fe200078e00ff */
[----:B------:R-:W-:-:S03]  /*0460*/  LOP3.LUT R26, R26, 0x7, R57, 0x78, !PT ;  /* 0x000000071a1a7812 */ /* 0x000fc600078e7839 */
[----:B------:R-:W-:Y:S02]  /*0470*/  IMAD.SHL.U32 R2, R2, 0x8, RZ ;  /* 0x0000000802027824 */ /* 0x000fe400078e00ff */
[----:B------:R-:W-:Y:S01]  /*0480*/  IMAD.SHL.U32 R26, R26, 0x8, RZ ;  /* 0x000000081a1a7824 */ /* 0x000fe200078e00ff */
[----:B--2---:R-:W-:Y:S02]  /*0490*/  R2UR UR13, R0 ;  /* 0x00000000000d72ca */ /* 0x004fe400000e0000 */
[----:B------:R-:W-:-:S05]  /*04a0*/  IABS R0, UR18 ;  /* 0x0000001200007c13 */ /* 0x000fca0008000000 */
[----:B------:R-:W-:-:S05]  /*04b0*/  IMAD.MOV R0, RZ, RZ, -R0 ;  /* 0x000000ffff007224 */ /* 0x000fca00078e0a00 */
[----:B------:R-:W-:Y:S01]  /*04c0*/  R2UR UR7, R0 ;  /* 0x00000000000772ca */ /* 0x000fe200000e0000 */
[----:B------:R-:W-:Y:S01]  /*04d0*/  UIADD3 UR6, URZ, -UR13, URZ ;  /* 0x8000000d3f067290 */ /* 0x000fe2000fffe03f */
[----:B------:R-:W-:-:S03]  /*04e0*/  SHF.R.U32.HI R0, RZ, 0x4, R57 ;  /* 0x00000004ff007819 */ /* 0x000fc60000011639 */
[----:B------:R-:W-:Y:S01]  /*04f0*/  UIMAD UR6, UR6, UR8, URZ ;  /* 0x00000008060672a4 */ /* 0x000fe2000f8e023f */
[----:B------:R-:W-:-:S03]  /*0500*/  SGXT.U32 R0, R0, 0x3 ;  /* 0x000000030000781a */ /* 0x000fc60000000000 */
[----:B------:R-:W-:Y:S01]  /*0510*/  UIMAD.WIDE.U32 UR12, UR13, UR6, UR12 ;  /* 0x000000060d0c72a5 */ /* 0x000fe2000f8e000c */
[C---:B------:R-:W-:Y:S01]  /*0520*/  LOP3.LUT R3, R0.reuse, 0x30, RZ, 0xfc, !PT ;  /* 0x0000003000037812 */ /* 0x040fe200078efcff */
[C---:B------:R-:W-:Y:S01]  /*0530*/  IMAD.SHL.U32 R4, R0.reuse, 0x8, RZ ;  /* 0x0000000800047824 */ /* 0x040fe200078e00ff */
[C---:B------:R-:W-:Y:S01]  /*0540*/  LOP3.LUT R7, R0.reuse, 0x10, RZ, 0xfc, !PT ;  /* 0x0000001000077812 */ /* 0x040fe200078efcff */
[C---:B------:R-:W-:Y:S01]  /*0550*/  IMAD.SHL.U32 R9, R0.reuse, 0x80, RZ ;  /* 0x0000008000097824 */ /* 0x040fe200078e00ff */
[C---:B------:R-:W-:Y:S01]  /*0560*/  LOP3.LUT R5, R0.reuse, 0x20, RZ, 0xfc, !PT ;  /* 0x0000002000057812 */ /* 0x040fe200078efcff */
[----:B------:R-:W-:Y:S01]  /*0570*/  IMAD.SHL.U32 R3, R3, 0x80, RZ ;  /* 0x0000008003037824 */ /* 0x000fe200078e00ff */
[----:B------:R-:W-:Y:S01]  /*0580*/  UMOV UR19, UR13 ;  /* 0x0000000d00137c82 */ /* 0x000fe20008000000 */
[----:B------:R-:W-:Y:S01]  /*0590*/  LOP3.LUT R4, R4, 0x78, R41, 0x78, !PT ;  /* 0x0000007804047812 */ /* 0x000fe200078e7829 */
[----:B------:R-:W-:Y:S01]  /*05a0*/  UIMAD.WIDE.U32 UR12, UR19, UR4, URZ ;  /* 0x00000004130c72a5 */ /* 0x000fe2000f8e003f */
[C---:B------:R-:W-:Y:S01]  /*05b0*/  LOP3.LUT R69, R0.reuse, 0x8, RZ, 0xfc, !PT ;  /* 0x0000000800457812 */ /* 0x040fe200078efcff */
[----:B------:R-:W-:Y:S01]  /*05c0*/  IMAD.SHL.U32 R7, R7, 0x80, RZ ;  /* 0x0000008007077824 */ /* 0x000fe200078e00ff */
[C---:B------:R-:W-:Y:S01]  /*05d0*/  LOP3.LUT R67, R0.reuse, 0x18, RZ, 0xfc, !PT ;  /* 0x0000001800437812 */ /* 0x040fe200078efcff */
[----:B------:R-:W-:Y:S01]  /*05e0*/  IMAD.SHL.U32 R5, R5, 0x80, RZ ;  /* 0x0000008005057824 */ /* 0x000fe200078e00ff */
[C---:B------:R-:W-:Y:S01]  /*05f0*/  LOP3.LUT R65, R0.reuse, 0x28, RZ, 0xfc, !PT ;  /* 0x0000002800417812 */ /* 0x040fe200078efcff */
[----:B------:R-:W-:Y:S01]  /*0600*/  IMAD.SHL.U32 R69, R69, 0x80, RZ ;  /* 0x0000008045457824 */ /* 0x000fe200078e00ff */
[----:B------:R-:W-:Y:S01]  /*0610*/  UMOV UR9, UR13 ;  /* 0x0000000d00097c82 */ /* 0x000fe20008000000 */
[----:B------:R-:W-:Y:S01]  /*0620*/  LOP3.LUT R63, R0, 0x38, RZ, 0xfc, !PT ;  /* 0x00000038003f7812 */ /* 0x000fe200078efcff */
[----:B------:R-:W-:Y:S01]  /*0630*/  UIMAD UR4, UR9, UR7, UR4 ;  /* 0x00000007090472a4 */ /* 0x000fe2000f8e0204 */
[-C--:B------:R-:W-:Y:S01]  /*0640*/  LOP3.LUT R64, R3, R4.reuse, RZ, 0xfc, !PT ;  /* 0x0000000403407212 */ /* 0x080fe200078efcff */
[----:B------:R-:W-:Y:S01]  /*0650*/  IMAD.SHL.U32 R67, R67, 0x80, RZ ;  /* 0x0000008043437824 */ /* 0x000fe200078e00ff */
[-C--:B------:R-:W-:Y:S01]  /*0660*/  LOP3.LUT R68, R7, R4.reuse, RZ, 0xfc, !PT ;  /* 0x0000000407447212 */ /* 0x080fe200078efcff */
[----:B------:R-:W-:Y:S01]  /*0670*/  UISETP.GT.U32.AND UP0, UPT, UR8, UR4, UPT ;  /* 0x000000040800728c */ /* 0x000fe2000bf04070 */
[----:B------:R-:W-:Y:S01]  /*0680*/  IMAD.SHL.U32 R65, R65, 0x80, RZ ;  /* 0x0000008041417824 */ /* 0x000fe200078e00ff */
[-C--:B------:R-:W-:Y:S01]  /*0690*/  LOP3.LUT R66, R5, R4.reuse, RZ, 0xfc, !PT ;  /* 0x0000000405427212 */ /* 0x080fe200078efcff */
[----:B------:R-:W-:Y:S01]  /*06a0*/  IMAD.SHL.U32 R63, R63, 0x80, RZ ;  /* 0x000000803f3f7824 */ /* 0x000fe200078e00ff */
[----:B------:R-:W-:Y:S01]  /*06b0*/  LOP3.LUT R70, R4, R9, RZ, 0xfc, !PT ;  /* 0x0000000904467212 */ /* 0x000fe200078efcff */
[----:B------:R-:W-:Y:S01]  /*06c0*/  IMAD R7, R22, 0x8, R62 ;  /* 0x0000000816077824 */ /* 0x000fe200078e023e */
[-C--:B------:R-:W-:Y:S01]  /*06d0*/  LOP3.LUT R69, R69, R4.reuse, RZ, 0xfc, !PT ;  /* 0x0000000445457212 */ /* 0x080fe200078efcff */
[----:B------:R-:W-:Y:S01]  /*06e0*/  IMAD.SHL.U32 R68, R68, 0x2, RZ ;  /* 0x0000000244447824 */ /* 0x000fe200078e00ff */
[-C--:B------:R-:W-:Y:S01]  /*06f0*/  LOP3.LUT R67, R67, R4.reuse, RZ, 0xfc, !PT ;  /* 0x0000000443437212 */ /* 0x080fe200078efcff */
[----:B------:R-:W-:Y:S01]  /*0700*/  IMAD.SHL.U32 R7, R7, 0x80, RZ ;  /* 0x0000008007077824 */ /* 0x000fe200078e00ff */
[-C--:B------:R-:W-:Y:S01]  /*0710*/  LOP3.LUT R65, R65, R4.reuse, RZ, 0xfc, !PT ;  /* 0x0000000441417212 */ /* 0x080fe200078efcff */
[----:B------:R-:W-:Y:S01]  /*0720*/  @!UP0 UIADD3 UR4, UR4, -UR8, URZ ;  /* 0x8000000804048290 */ /* 0x000fe2000fffe03f */
[----:B------:R-:W-:Y:S01]  /*0730*/  LOP3.LUT R63, R63, R4, RZ, 0xfc, !PT ;  /* 0x000000043f3f7212 */ /* 0x000fe200078efcff */
[----:B------:R-:W-:Y:S01]  /*0740*/  @!UP0 UIADD3 UR9, UR9, 0x1, URZ ;  /* 0x0000000109098890 */ /* 0x000fe2000fffe03f */
[C---:B------:R-:W-:Y:S01]  /*0750*/  LOP3.LUT R60, R7.reuse, R60, RZ, 0xfc, !PT ;  /* 0x0000003c073c7212 */ /* 0x040fe200078efcff */
[----:B------:R-:W-:Y:S01]  /*0760*/  UISETP.GE.U32.AND UP1, UPT, UR4, UR8, UPT ;  /* 0x000000080400728c */ /* 0x000fe2000bf26070 */
[C---:B------:R-:W-:Y:S01]  /*0770*/  LOP3.LUT R38, R7.reuse, R38, RZ, 0xfc, !PT ;  /* 0x0000002607267212 */ /* 0x040fe200078efcff */
[----:B------:R-:W-:Y:S01]  /*0780*/  UISETP.GE.AND UP0, UPT, UR5, URZ, UPT ;  /* 0x0000003f0500728c */ /* 0x000fe2000bf06270 */
[C---:B------:R-:W-:Y:S01]  /*0790*/  LOP3.LUT R36, R7.reuse, R36, RZ, 0xfc, !PT ;  /* 0x0000002407247212 */ /* 0x040fe200078efcff */
[----:B------:R-:W-:Y:S01]  /*07a0*/  UMOV UR4, 0x400 ;  /* 0x0000040000047882 */ /* 0x000fe20000000000 */
[C---:B------:R-:W-:Y:S01]  /*07b0*/  LOP3.LUT R34, R7.reuse, R34, RZ, 0xfc, !PT ;  /* 0x0000002207227212 */ /* 0x040fe200078efcff */
[----:B----4-:R-:W-:Y:S01]  /*07c0*/  UPRMT UR16, UR16, 0x654, UR4 ;  /* 0x0000065410107896 */ /* 0x010fe20008000004 */
[C---:B------:R-:W-:Y:S01]  /*07d0*/  LOP3.LUT R32, R7.reuse, R32, RZ, 0xfc, !PT ;  /* 0x0000002007207212 */ /* 0x040fe200078efcff */
[----:B------:R-:W-:Y:S01]  /*07e0*/  IMAD.SHL.U32 R70, R70, 0x2, RZ ;  /* 0x0000000246467824 */ /* 0x000fe200078e00ff */
[----:B------:R-:W-:Y:S01]  /*07f0*/  LOP3.LUT R30, R7, R30, RZ, 0xfc, !PT ;  /* 0x0000001e071e7212 */ /* 0x000fe200078efcff */
[----:B------:R-:W-:Y:S01]  /*0800*/  IMAD.SHL.U32 R69, R69, 0x2, RZ ;  /* 0x0000000245457824 */ /* 0x000fe200078e00ff */
[----:B------:R-:W-:Y:S01]  /*0810*/  @UP1 UIADD3 UR9, UR9, 0x1, URZ ;  /* 0x0000000109091890 */ /* 0x000fe2000fffe03f */
[C---:B------:R-:W-:Y:S01]  /*0820*/  LOP3.LUT R28, R7.reuse, R28, RZ, 0xfc, !PT ;  /* 0x0000001c071c7212 */ /* 0x040fe200078efcff */
[----:B------:R-:W-:Y:S01]  /*0830*/  UISETP.NE.AND UP1, UPT, UR18, URZ, UPT ;  /* 0x0000003f1200728c */ /* 0x000fe2000bf25270 */
[----:B------:R-:W-:Y:S01]  /*0840*/  LOP3.LUT R2, R7, R2, RZ, 0xfc, !PT ;  /* 0x0000000207027212 */ /* 0x000fe200078efcff */
[----:B------:R-:W-:Y:S01]  /*0850*/  @!UP0 UIADD3 UR9, -UR9, URZ, URZ ;  /* 0x0000003f09098290 */ /* 0x000fe2000fffe13f */
[----:B------:R-:W-:Y:S01]  /*0860*/  LOP3.LUT R41, R41, 0x78, RZ, 0xc0, !PT ;  /* 0x0000007829297812 */ /* 0x000fe200078ec0ff */
[----:B------:R-:W-:Y:S01]  /*0870*/  VIADD R33, R70, UR16 ;  /* 0x0000001046217c36 */ /* 0x000fe20008000000 */
[----:B------:R-:W-:Y:S01]  /*0880*/  UIADD3 UR15, UR16, 0x4000, URZ ;  /* 0x00004000100f7890 */ /* 0x000fe2000fffe03f */
[----:B------:R-:W-:Y:S01]  /*0890*/  VIADD R31, R69, UR16 ;  /* 0x00000010451f7c36 */ /* 0x000fe20008000000 */
[----:B------:R-:W-:Y:S01]  /*08a0*/  USEL UR6, UR17, UR9, !UP1 ;  /* 0x0000000911067287 */ /* 0x000fe2000c800000 */
[----:B------:R-:W-:Y:S01]  /*08b0*/  IMAD.SHL.U32 R67, R67, 0x2, RZ ;  /* 0x0000000243437824 */ /* 0x000fe200078e00ff */
[----:B------:R-:W-:Y:S01]  /*08c0*/  UMOV UR13, 0x3 ;  /* 0x00000003000d7882 */ /* 0x000fe20000000000 */
[----:B------:R-:W-:Y:S01]  /*08d0*/  IMAD.SHL.U32 R66, R66, 0x2, RZ ;  /* 0x0000000242427824 */ /* 0x000fe200078e00ff */
[----:B------:R-:W-:Y:S01]  /*08e0*/  USHF.L.U32 UR6, UR6, 0x6, URZ ;  /* 0x0000000606067899 */ /* 0x000fe2000800063f */
[----:B------:R-:W-:Y:S01]  /*08f0*/  IMAD.SHL.U32 R65, R65, 0x2, RZ ;  /* 0x0000000241417824 */ /* 0x000fe200078e00ff */
[----:B------:R-:W-:Y:S01]  /*0900*/  UMOV UR12, URZ ;  /* 0x0000003f000c7c82 */ /* 0x000fe20008000000 */
[----:B------:R-:W-:Y:S01]  /*0910*/  IMAD.SHL.U32 R64, R64, 0x2, RZ ;  /* 0x0000000240407824 */ /* 0x000fe200078e00ff */
[----:B------:R-:W-:Y:S01]  /*0920*/  UMOV UR9, URZ ;  /* 0x0000003f00097c82 */ /* 0x000fe20008000000 */
[----:B------:R-:W-:Y:S01]  /*0930*/  VIADD R29, R68, UR16 ;  /* 0x00000010441d7c36 */ /* 0x000fe20008000000 */
[----:B------:R-:W-:Y:S01]  /*0940*/  LOP3.LUT R3, R0, UR6, RZ, 0xfc, !PT ;  /* 0x0000000600037c12 */ /* 0x000fe2000f8efcff */
[----:B------:R-:W-:Y:S01]  /*0950*/  IMAD.U32 R17, RZ, RZ, UR6 ;  /* 0x00000006ff117e24 */ /* 0x000fe2000f8e00ff */
[----:B------:R-:W-:Y:S01]  /*0960*/  UMOV UR4, UR16 ;  /* 0x0000001000047c82 */ /* 0x000fe20008000000 */
[----:B------:R-:W-:Y:S01]  /*0970*/  IMAD.U32 R13, RZ, RZ, UR6 ;  /* 0x00000006ff0d7e24 */ /* 0x000fe2000f8e00ff */
[----:B------:R-:W-:Y:S01]  /*0980*/  UMOV UR5, UR15 ;  /* 0x0000000f00057c82 */ /* 0x000fe20008000000 */
[----:B------:R-:W-:Y:S01]  /*0990*/  IMAD.HI R5, R3, 0x38e38e39, RZ ;  /* 0x38e38e3903057827 */ /* 0x000fe200078e02ff */
[----:B------:R-:W-:-:S02]  /*09a0*/  LOP3.LUT R16, R17, 0x10, R0, 0xfe, !PT ;  /* 0x0000001011107812 */ /* 0x000fc400078efe00 */
[----:B------:R-:W-:Y:S01]  /*09b0*/  LOP3.LUT R13, R13, 0x18, R0, 0xfe, !PT ;  /* 0x000000180d0d7812 */ /* 0x000fe200078efe00 */
[----:B------:R-:W-:Y:S01]  /*09c0*/  IMAD.U32 R15, RZ, RZ, UR6 ;  /* 0x00000006ff0f7e24 */ /* 0x000fe2000f8e00ff */
[----:B------:R-:W-:Y:S01]  /*09d0*/  SHF.R.U32.HI R4, RZ, 0x1f, R5 ;  /* 0x0000001fff047819 */ /* 0x000fe20000011605 */
[----:B------:R-:W-:Y:S02]  /*09e0*/  IMAD.U32 R11, RZ, RZ, UR6 ;  /* 0x00000006ff0b7e24 */ /* 0x000fe4000f8e00ff */
[----:B------:R-:W-:Y:S01]  /*09f0*/  IMAD.U32 R7, RZ, RZ, UR6 ;  /* 0x00000006ff077e24 */ /* 0x000fe2000f8e00ff */
[----:B------:R-:W-:Y:S01]  /*0a00*/  LEA.HI.SX32 R4, R5, R4, 0x15 ;  /* 0x0000000405047211 */ /* 0x000fe200078faaff */
[----:B------:R-:W-:Y:S01]  /*0a10*/  IMAD.U32 R9, RZ, RZ, UR6 ;  /* 0x00000006ff097e24 */ /* 0x000fe2000f8e00ff */
[----:B------:R-:W-:Y:S01]  /*0a20*/  LOP3.LUT R15, R15, 0x8, R0, 0xfe, !PT ;  /* 0x000000080f0f7812 */ /* 0x000fe200078efe00 */
[----:B------:R-:W-:Y:S01]  /*0a30*/  IMAD.HI R10, R16, 0x38e38e39, RZ ;  /* 0x38e38e39100a7827 */ /* 0x000fe200078e02ff */
[----:B------:R-:W-:-:S02]  /*0a40*/  LOP3.LUT R14, R11, 0x20, R0, 0xfe, !PT ;  /* 0x000000200b0e7812 */ /* 0x000fc400078efe00 */
[----:B------:R-:W-:Y:S01]  /*0a50*/  LOP3.LUT R8, R7, 0x28, R0, 0xfe, !PT ;  /* 0x0000002807087812 */ /* 0x000fe200078efe00 */
[----:B------:R-:W-:Y:S01]  /*0a60*/  IMAD R4, R4, -0x2400, R3 ;  /* 0xffffdc0004047824 */ /* 0x000fe200078e0203 */
[----:B------:R-:W-:Y:S01]  /*0a70*/  LOP3.LUT R6, R9, 0x30, R0, 0xfe, !PT ;  /* 0x0000003009067812 */ /* 0x000fe200078efe00 */
[----:B------:R-:W-:Y:S01]  /*0a80*/  IMAD.HI R3, R13, 0x38e38e39, RZ ;  /* 0x38e38e390d037827 */ /* 0x000fe200078e02ff */
[----:B------:R-:W-:-:S03]  /*0a90*/  SHF.R.U32.HI R11, RZ, 0x1f, R10 ;  /* 0x0000001fff0b7819 */ /* 0x000fc6000001160a */
[----:B------:R-:W-:Y:S01]  /*0aa0*/  IMAD.HI R7, R15, 0x38e38e39, RZ ;  /* 0x38e38e390f077827 */ /* 0x000fe200078e02ff */
[----:B------:R-:W-:Y:S02]  /*0ab0*/  LEA.HI.SX32 R11, R10, R11, 0x15 ;  /* 0x0000000b0a0b7211 */ /* 0x000fe400078faaff */
[----:B------:R-:W-:Y:S01]  /*0ac0*/  SHF.R.U32.HI R10, RZ, 0x1f, R3 ;  /* 0x0000001fff0a7819 */ /* 0x000fe20000011603 */
[----:B------:R-:W-:Y:S01]  /*0ad0*/  IMAD.HI R18, R6, 0x38e38e39, RZ ;  /* 0x38e38e3906127827 */ /* 0x000fe200078e02ff */
[----:B------:R-:W-:Y:S02]  /*0ae0*/  SHF.R.U32.HI R12, RZ, 0x1f, R7 ;  /* 0x0000001fff0c7819 */ /* 0x000fe40000011607 */
[----:B------:R-:W-:Y:S01]  /*0af0*/  LEA.HI.SX32 R10, R3, R10, 0x15 ;  /* 0x0000000a030a7211 */ /* 0x000fe200078faaff */
[----:B------:R-:W-:Y:S01]  /*0b00*/  IMAD.U32 R5, RZ, RZ, UR6 ;  /* 0x00000006ff057e24 */ /* 0x000fe2000f8e00ff */
[----:B------:R-:W-:Y:S01]  /*0b10*/  LEA.HI.SX32 R12, R7, R12, 0x15 ;  /* 0x0000000c070c7211 */ /* 0x000fe200078faaff */
[----:B------:R-:W-:Y:S01]  /*0b20*/  IMAD.HI R24, R8, 0x38e38e39, RZ ;  /* 0x38e38e3908187827 */ /* 0x000fe200078e02ff */
[----:B------:R-:W-:-:S02]  /*0b30*/  SHF.R.U32.HI R3, RZ, 0x1f, R18 ;  /* 0x0000001fff037819 */ /* 0x000fc40000011612 */
[----:B------:R-:W-:Y:S01]  /*0b40*/  LOP3.LUT R5, R5, 0x38, R0, 0xfe, !PT ;  /* 0x0000003805057812 */ /* 0x000fe200078efe00 */
[----:B------:R-:W-:Y:S01]  /*0b50*/  IMAD R10, R10, -0x2400, R13 ;  /* 0xffffdc000a0a7824 */ /* 0x000fe200078e020d */
[----:B------:R-:W-:Y:S01]  /*0b60*/  LEA.HI.SX32 R3, R18, R3, 0x15 ;  /* 0x0000000312037211 */ /* 0x000fe200078faaff */
[----:B------:R-:W-:Y:S01]  /*0b70*/  IMAD R18, R12, -0x2400, R15 ;  /* 0xffffdc000c127824 */ /* 0x000fe200078e020f */
[----:B------:R-:W-:Y:S01]  /*0b80*/  SHF.R.U32.HI R7, RZ, 0x1f, R24 ;  /* 0x0000001fff077819 */ /* 0x000fe20000011618 */
[----:B------:R-:W-:Y:S01]  /*0b90*/  IMAD.HI R0, R14, 0x38e38e39, RZ ;  /* 0x38e38e390e007827 */ /* 0x000fe200078e02ff */
[----:B------:R-:W2:Y:S02]  /*0ba0*/  LDC.64 R12, c[0x0][0x210] ;  /* 0x00008400ff0c7b82 */ /* 0x000ea40000000a00 */
[----:B------:R-:W-:Y:S01]  /*0bb0*/  LEA.HI.SX32 R7, R24, R7, 0x15 ;  /* 0x0000000718077211 */ /* 0x000fe200078faaff */
[----:B------:R-:W-:Y:S01]  /*0bc0*/  IMAD.HI R17, R5, 0x38e38e39, RZ ;  /* 0x38e38e3905117827 */ /* 0x000fe200078e02ff */
[----:B------:R-:W-:-:S02]  /*0bd0*/  SHF.R.U32.HI R9, RZ, 0x1f, R0 ;  /* 0x0000001fff097819 */ /* 0x000fc40000011600 */
[----:B------:R-:W-:Y:S01]  /*0be0*/  LOP3.LUT R24, R22, 0x8, RZ, 0xfc, !PT ;  /* 0x0000000816187812 */ /* 0x000fe200078efcff */
[----:B------:R-:W-:Y:S01]  /*0bf0*/  IMAD R16, R11, -0x2400, R16 ;  /* 0xffffdc000b107824 */ /* 0x000fe200078e0210 */
[----:B------:R-:W-:Y:S01]  /*0c00*/  LEA.HI.SX32 R9, R0, R9, 0x15 ;  /* 0x0000000900097211 */ /* 0x000fe200078faaff */
[----:B------:R-:W-:Y:S01]  /*0c10*/  IMAD R8, R7, -0x2400, R8 ;  /* 0xffffdc0007087824 */ /* 0x000fe200078e0208 */
[----:B------:R-:W-:Y:S01]  /*0c20*/  SHF.R.U32.HI R0, RZ, 0x1f, R17 ;  /* 0x0000001fff007819 */ /* 0x000fe20000011611 */
[----:B------:R-:W-:Y:S01]  /*0c30*/  IMAD R6, R3, -0x2400, R6 ;  /* 0xffffdc0003067824 */ /* 0x000fe200078e0206 */
[----:B------:R-:W-:Y:S01]  /*0c40*/  LOP3.LUT R24, R24, 0x7, R57, 0x78, !PT ;  /* 0x0000000718187812 */ /* 0x000fe200078e7839 */
[----:B------:R-:W-:Y:S01]  /*0c50*/  IMAD R14, R9, -0x2400, R14 ;  /* 0xffffdc00090e7824 */ /* 0x000fe200078e020e */
[----:B------:R-:W-:Y:S01]  /*0c60*/  LEA.HI.SX32 R0, R17, R0, 0x15 ;  /* 0x0000000011007211 */ /* 0x000fe200078faaff */
[--C-:B------:R-:W-:Y:S01]  /*0c70*/  IMAD R45, R4, 0xc00, R41.reuse ;  /* 0x00000c00042d7824 */ /* 0x100fe200078e0229 */
[----:B------:R-:W-:Y:S01]  /*0c80*/  LOP3.LUT R4, R61, 0xa, RZ, 0xfc, !PT ;  /* 0x0000000a3d047812 */ /* 0x000fe200078efcff */
[----:B------:R-:W-:-:S02]  /*0c90*/  IMAD R7, R18, 0xc00, R41 ;  /* 0x00000c0012077824 */ /* 0x000fc400078e0229 */
[----:B------:R-:W-:Y:S01]  /*0ca0*/  IMAD R0, R0, -0x2400, R5 ;  /* 0xffffdc0000007824 */ /* 0x000fe200078e0205 */
[----:B------:R-:W-:Y:S01]  /*0cb0*/  LOP3.LUT R4, R4, 0x7, R57, 0x78, !PT ;  /* 0x0000000704047812 */ /* 0x000fe200078e7839 */
[--C-:B------:R-:W-:Y:S02]  /*0cc0*/  IMAD R9, R16, 0xc00, R41.reuse ;  /* 0x00000c0010097824 */ /* 0x100fe400078e0229 */
[--C-:B------:R-:W-:Y:S02]  /*0cd0*/  IMAD R11, R10, 0xc00, R41.reuse ;  /* 0x00000c000a0b7824 */ /* 0x100fe400078e0229 */
[--C-:B------:R-:W-:Y:S02]  /*0ce0*/  IMAD R15, R14, 0xc00, R41.reuse ;  /* 0x00000c000e0f7824 */ /* 0x100fe400078e0229 */
[--C-:B------:R-:W-:Y:S02]  /*0cf0*/  IMAD R17, R8, 0xc00, R41.reuse ;  /* 0x00000c0008117824 */ /* 0x100fe400078e0229 */
[----:B------:R-:W-:-:S02]  /*0d00*/  IMAD R19, R6, 0xc00, R41 ;  /* 0x00000c0006137824 */ /* 0x000fc400078e0229 */
[----:B------:R-:W-:Y:S01]  /*0d10*/  IMAD R3, R0, 0xc00, R41 ;  /* 0x00000c0000037824 */ /* 0x000fe200078e0229 */
[----:B------:R-:W-:Y:S01]  /*0d20*/  LOP3.LUT R0, R61, 0xe, RZ, 0xfc, !PT ;  /* 0x0000000e3d007812 */ /* 0x000fe200078efcff */
[----:B--2---:R-:W-:-:S03]  /*0d30*/  IMAD.WIDE.U32 R40, R41, 0x2, R12 ;  /* 0x0000000229287825 */ /* 0x004fc600078e000c */
[----:B------:R-:W-:Y:S01]  /*0d40*/  LOP3.LUT R0, R0, 0x7, R57, 0x78, !PT ;  /* 0x0000000700007812 */ /* 0x000fe200078e7839 */
[--C-:B-1---5:R-:W-:Y:S01]  /*0d50*/  IMAD.WIDE R44, R45, 0x2, R20.reuse ;  /* 0x000000022d2c7825 */ /* 0x122fe200078e0214 */
[----:B------:R-:W-:Y:S01]  /*0d60*/  @!PT LDS RZ, [RZ] ;  /* 0x00000000fffff984 */ /* 0x000fe20000000800 */
[----:B------:R-:W-:Y:S01]  /*0d70*/  @!PT LDS RZ, [RZ] ;  /* 0x00000000fffff984 */ /* 0x000fe20000000800 */
[----:B------:R-:W-:Y:S01]  /*0d80*/  @!PT LDS RZ, [RZ] ;  /* 0x00000000fffff984 */ /* 0x000fe20000000800 */
[----:B------:R-:W-:Y:S03]  /*0d90*/  LDGSTS.E.BYPASS.LTC128B.128 [R33], desc[UR22][R40.64] ;  /* 0x0000000028217fae */ /* 0x000fe6000b901d56 */
[--C-:B------:R-:W-:Y:S01]  /*0da0*/  IMAD.WIDE R6, R7, 0x2, R20.reuse ;  /* 0x0000000207067825 */ /* 0x100fe200078e0214 */
[----:B------:R-:W-:Y:S03]  /*0db0*/  LDGSTS.E.BYPASS.LTC128B.128 [R31], desc[UR22][R40.64] ;  /* 0x00000000281f7fae */ /* 0x000fe6000b901d56 */
[--C-:B------:R-:W-:Y:S01]  /*0dc0*/  IMAD.WIDE R8, R9, 0x2, R20.reuse ;  /* 0x0000000209087825 */ /* 0x100fe200078e0214 */
[----:B------:R-:W0:Y:S03]  /*0dd0*/  LDGDEPBAR ;  /* 0x00000000000079af */ /* 0x000e260000000000 */
[----:B------:R-:W-:Y:S01]  /*0de0*/  IMAD.WIDE R10, R11, 0x2, R20 ;  /* 0x000000020b0a7825 */ /* 0x000fe200078e0214 */
[----:B------:R-:W-:Y:S03]  /*0df0*/  LDGSTS.E.BYPASS.LTC128B.128 [R33+0x4000], desc[UR22][R44.64] ;  /* 0x040000002c217fae */ /* 0x000fe6000b901d56 */
[----:B------:R-:W-:Y:S01]  /*0e00*/  IMAD.SHL.U32 R63, R63, 0x2, RZ ;  /* 0x000000023f3f7824 */ /* 0x000fe200078e00ff */
[----:B------:R-:W-:Y:S01]  /*0e10*/  LDGSTS.E.BYPASS.LTC128B.128 [R31+0x4000], desc[UR22][R6.64] ;  /* 0x04000000061f7fae */ /* 0x000fe2000b901d56 */
[----:B------:R-:W-:-:S02]  /*0e20*/  VIADD R27, R67, UR16 ;  /* 0x00000010431b7c36 */ /* 0x000fc40008000000 */
[--C-:B------:R-:W-:Y:S01]  /*0e30*/  IMAD.WIDE R14, R15, 0x2, R20.reuse ;  /* 0x000000020f0e7825 */ /* 0x100fe200078e0214 */
[----:B------:R-:W-:Y:S03]  /*0e40*/  LDGSTS.E.BYPASS.LTC128B.128 [R29+0x4000], desc[UR22][R8.64] ;  /* 0x04000000081d7fae */ /* 0x000fe6000b901d56 */
[----:B------:R-:W-:Y:S01]  /*0e50*/  VIADD R25, R66, UR16 ;  /* 0x0000001042197c36 */ /* 0x000fe20008000000 */
[----:B------:R-:W-:Y:S01]  /*0e60*/  LDGSTS.E.BYPASS.LTC128B.128 [R27+0x4000], desc[UR22][R10.64] ;  /* 0x040000000a1b7fae */ /* 0x000fe2000b901d56 */
[----:B------:R-:W-:-:S03]  /*0e70*/  IMAD.WIDE R16, R17, 0x2, R20 ;  /* 0x0000000211107825 */ /* 0x000fc600078e0214 */
[----:B------:R-:W-:Y:S01]  /*0e80*/  LDGSTS.E.BYPASS.LTC128B.128 [R25+0x4000], desc[UR22][R14.64] ;  /* 0x040000000e197fae */ /* 0x000fe2000b901d56 */
[----:B------:R-:W-:Y:S01]  /*0e90*/  IMAD.WIDE R18, R19, 0x2, R20 ;  /* 0x0000000213127825 */ /* 0x000fe200078e0214 */
[----:B------:R-:W-:-:S03]  /*0ea0*/  IADD3 R50, P1, R16, 0x400, RZ ;  /* 0x0000040010327810 */ /* 0x000fc60007f3e0ff */
[----:B------:R-:W-:Y:S01]  /*0eb0*/  VIADD R23, R65, UR16 ;  /* 0x0000001041177c36 */ /* 0x000fe20008000000 */
[----:B------:R-:W-:Y:S01]  /*0ec0*/  IADD3 R52, P2, R18, 0x400, RZ ;  /* 0x0000040012347810 */ /* 0x000fe20007f5e0ff */
[----:B------:R-:W-:-:S03]  /*0ed0*/  IMAD.WIDE R20, R3, 0x2, R20 ;  /* 0x0000000203147825 */ /* 0x000fc600078e0214 */
[----:B------:R-:W-:Y:S01]  /*0ee0*/  LDGSTS.E.BYPASS.LTC128B.128 [R23+0x4000], desc[UR22][R16.64] ;  /* 0x0400000010177fae */ /* 0x000fe2000b901d56 */
[----:B------:R-:W-:Y:S01]  /*0ef0*/  VIADD R5, R64, UR16 ;  /* 0x0000001040057c36 */ /* 0x000fe20008000000 */
[----:B------:R-:W-:Y:S01]  /*0f00*/  IADD3 R54, P3, R20, 0x400, RZ ;  /* 0x0000040014367810 */ /* 0x000fe20007f7e0ff */
[----:B------:R-:W-:Y:S02]  /*0f10*/  VIADD R3, R63, UR16 ;  /* 0x000000103f037c36 */ /* 0x000fe40008000000 */
[----:B------:R-:W-:Y:S01]  /*0f20*/  IMAD.SHL.U32 R4, R4, 0x8, RZ ;  /* 0x0000000804047824 */ /* 0x000fe200078e00ff */
[----:B------:R-:W-:Y:S01]  /*0f30*/  LDGSTS.E.BYPASS.LTC128B.128 [R5+0x4000], desc[UR22][R18.64] ;  /* 0x0400000012057fae */ /* 0x000fe2000b901d56 */
[----:B------:R-:W-:Y:S02]  /*0f40*/  IMAD.SHL.U32 R0, R0, 0x8, RZ ;  /* 0x0000000800007824 */ /* 0x000fe400078e00ff */
[----:B------:R-:W-:Y:S01]  /*0f50*/  IMAD.SHL.U32 R24, R24, 0x8, RZ ;  /* 0x0000000818187824 */ /* 0x000fe200078e00ff */
[----:B------:R-:W-:Y:S01]  /*0f60*/  LDGSTS.E.BYPASS.LTC128B.128 [R3+0x4000], desc[UR22][R20.64] ;  /* 0x0400000014037fae */ /* 0x000fe2000b901d56 */
[----:B------:R-:W-:-:S02]  /*0f70*/  IMAD.SHL.U32 R60, R60, 0x2, RZ ;  /* 0x000000023c3c7824 */ /* 0x000fc400078e00ff */
[----:B------:R-:W-:Y:S01]  /*0f80*/  IMAD.X R51, RZ, RZ, R19, P2 ;  /* 0x000000ffff337224 */ /* 0x000fe200010e0613 */
[----:B------:R-:W0:Y:S01]  /*0f90*/  LDGDEPBAR ;  /* 0x00000000000079af */ /* 0x000e220000000000 */
[----:B------:R-:W-:Y:S02]  /*0fa0*/  IMAD.X R49, RZ, RZ, R17, P1 ;  /* 0x000000ffff317224 */ /* 0x000fe400008e0611 */
[----:B------:R-:W-:Y:S01]  /*0fb0*/  IMAD.X R53, RZ, RZ, R21, P3 ;  /* 0x000000ffff357224 */ /* 0x000fe200018e0615 */
[----:B------:R-:W-:Y:S01]  /*0fc0*/  BAR.SYNC.DEFER_BLOCKING 0x0 ;  /* 0x0000000000007b1d */ /* 0x000fe20000010000 */
[----:B------:R-:W-:Y:S02]  /*0fd0*/  IMAD.SHL.U32 R38, R38, 0x2, RZ ;  /* 0x0000000226267824 */ /* 0x000fe400078e00ff */
[----:B------:R-:W-:Y:S02]  /*0fe0*/  IMAD.SHL.U32 R36, R36, 0x2, RZ ;  /* 0x0000000224247824 */ /* 0x000fe400078e00ff */
[----:B------:R-:W-:-:S02]  /*0ff0*/  IMAD.SHL.U32 R34, R34, 0x2, RZ ;  /* 0x0000000222227824 */ /* 0x000fc400078e00ff */
[----:B------:R-:W-:Y:S02]  /*1000*/  IMAD.SHL.U32 R32, R32, 0x2, RZ ;  /* 0x0000000220207824 */ /* 0x000fe400078e00ff */
[----:B------:R-:W-:Y:S02]  /*1010*/  IMAD.SHL.U32 R30, R30, 0x2, RZ ;  /* 0x000000021e1e7824 */ /* 0x000fe400078e00ff */
[----:B------:R-:W-:Y:S02]  /*1020*/  IMAD.SHL.U32 R28, R28, 0x2, RZ ;  /* 0x000000021c1c7824 */ /* 0x000fe400078e00ff */
[----:B------:R-:W-:Y:S01]  /*1030*/  IMAD.SHL.U32 R2, R2, 0x2, RZ ;  /* 0x0000000202027824 */ /* 0x000fe200078e00ff */
[----:B------:R-:W-:Y:S01]  /*1040*/  @!PT LDS RZ, [RZ] ;  /* 0x00000000fffff984 */ /* 0x000fe20000000800 */
[----:B------:R-:W-:Y:S01]  /*1050*/  @!PT LDS RZ, [RZ] ;  /* 0x00000000fffff984 */ /* 0x000fe20000000800 */
[----:B------:R-:W-:Y:S01]  /*1060*/  @!PT LDS RZ, [RZ] ;  /* 0x00000000fffff984 */ /* 0x000fe20000000800 */
[----:B------:R-:W-:Y:S04]  /*1070*/  LDGSTS.E.BYPASS.LTC128B.128 [R33+0x1000], desc[UR22][R40.64+0x100] ;  /* 0x0100010028217fae */ /* 0x000fe8000b901d56 */
[----:B------:R-:W-:Y:S04]  /*1080*/  LDGSTS.E.BYPASS.LTC128B.128 [R31+0x1000], desc[UR22][R40.64+0x100] ;  /* 0x01000100281f7fae */ /* 0x000fe8000b901d56 */
[----:B------:R-:W0:Y:S04]  /*1090*/  LDGDEPBAR ;  /* 0x00000000000079af */ /* 0x000e280000000000 */
[----:B------:R-:W-:Y:S04]  /*10a0*/  LDGSTS.E.BYPASS.LTC128B.128 [R33+0x8000], desc[UR22][R44.64+0x100] ;  /* 0x080001002c217fae */ /* 0x000fe8000b901d56 */
[----:B------:R-:W-:Y:S04]  /*10b0*/  LDGSTS.E.BYPASS.LTC128B.128 [R31+0x8000], desc[UR22][R6.64+0x100] ;  /* 0x08000100061f7fae */ /* 0x000fe8000b901d56 */
[----:B------:R-:W-:Y:S04]  /*10c0*/  LDGSTS.E.BYPASS.LTC128B.128 [R29+0x8000], desc[UR22][R8.64+0x100] ;  /* 0x08000100081d7fae */ /* 0x000fe8000b901d56 */
[----:B------:R-:W-:Y:S04]  /*10d0*/  LDGSTS.E.BYPASS.LTC128B.128 [R27+0x8000], desc[UR22][R10.64+0x100] ;  /* 0x080001000a1b7fae */ /* 0x000fe8000b901d56 */
[----:B------:R-:W-:Y:S04]  /*10e0*/  LDGSTS.E.BYPASS.LTC128B.128 [R25+0x8000], desc[UR22][R14.64+0x100] ;  /* 0x080001000e197fae */ /* 0x000fe8000b901d56 */
[----:B------:R-:W-:Y:S04]  /*10f0*/  LDGSTS.E.BYPASS.LTC128B.128 [R23+0x8000], desc[UR22][R16.64+0x100] ;  /* 0x0800010010177fae */ /* 0x000fe8000b901d56 */
[----:B------:R-:W-:Y:S04]  /*1100*/  LDGSTS.E.BYPASS.LTC128B.128 [R5+0x8000], desc[UR22][R18.64+0x100] ;  /* 0x0800010012057fae */ /* 0x000fe8000b901d56 */
[----:B------:R-:W-:Y:S04]  /*1110*/  LDGSTS.E.BYPASS.LTC128B.128 [R3+0x8000], desc[UR22][R20.64+0x100] ;  /* 0x0800010014037fae */ /* 0x000fe8000b901d56 */
[----:B------:R-:W0:Y:S01]  /*1120*/  LDGDEPBAR ;  /* 0x00000000000079af */ /* 0x000e220000000000 */
[----:B------:R-:W-:Y:S06]  /*1130*/  BAR.SYNC.DEFER_BLOCKING 0x0 ;  /* 0x0000000000007b1d */ /* 0x000fec0000010000 */
        /* <DEDUP_REMOVED lines=20> */
[----:B------:R1:W-:Y:S04]  /*1280*/  LDGSTS.E.BYPASS.LTC128B.128 [R31+0x3000], desc[UR22][R40.64+0x300] ;  /* 0x03000300281f7fae */ /* 0x0003e8000b901d56 */
[----:B------:R-:W0:Y:S04]  /*1290*/  LDGDEPBAR ;  /* 0x00000000000079af */ /* 0x000e280000000000 */
[----:B------:R-:W-:Y:S04]  /*12a0*/  LDGSTS.E.BYPASS.LTC128B.128 [R33+0x10000], desc[UR22][R44.64+0x300] ;  /* 0x100003002c217fae */ /* 0x000fe8000b901d56 */
[----:B------:R-:W-:Y:S04]  /*12b0*/  LDGSTS.E.BYPASS.LTC128B.128 [R31+0x10000], desc[UR22][R6.64+0x300] ;  /* 0x10000300061f7fae */ /* 0x000fe8000b901d56 */
[----:B------:R-:W-:Y:S04]  /*12c0*/  LDGSTS.E.BYPASS.LTC128B.128 [R29+0x10000], desc[UR22][R8.64+0x300] ;  /* 0x10000300081d7fae */ /* 0x000fe8000b901d56 */
[----:B------:R-:W-:Y:S04]  /*12d0*/  LDGSTS.E.BYPASS.LTC128B.128 [R27+0x10000], desc[UR22][R10.64+0x300] ;  /* 0x100003000a1b7fae */ /* 0x000fe8000b901d56 */
[----:B------:R-:W-:Y:S01]  /*12e0*/  LDGSTS.E.BYPASS.LTC128B.128 [R25+0x10000], desc[UR22][R14.64+0x300] ;  /* 0x100003000e197fae */ /* 0x000fe2000b901d56 */
[----:B-1----:R-:W-:-:S03]  /*12f0*/  LOP3.LUT R40, R22, 0x4, RZ, 0xfc, !PT ;  /* 0x0000000416287812 */ /* 0x002fc600078efcff */
[----:B------:R-:W-:Y:S01]  /*1300*/  LDGSTS.E.BYPASS.LTC128B.128 [R23+0x10000], desc[UR22][R16.64+0x300] ;  /* 0x1000030010177fae */ /* 0x000fe2000b901d56 */
[----:B------:R-:W-:Y:S02]  /*1310*/  LOP3.LUT R22, R22, 0xc, RZ, 0xfc, !PT ;  /* 0x0000000c16167812 */ /* 0x000fe400078efcff */
[----:B------:R-:W-:Y:S01]  /*1320*/  LOP3.LUT R40, R40, 0x7, R57, 0x78, !PT ;  /* 0x0000000728287812 */ /* 0x000fe200078e7839 */
[----:B------:R1:W-:Y:S01]  /*1330*/  LDGSTS.E.BYPASS.LTC128B.128 [R5+0x10000], desc[UR22][R18.64+0x300] ;  /* 0x1000030012057fae */ /* 0x0003e2000b901d56 */
[----:B------:R-:W-:-:S03]  /*1340*/  LOP3.LUT R22, R22, 0x7, R57, 0x78, !PT ;  /* 0x0000000716167812 */ /* 0x000fc600078e7839 */
[----:B------:R2:W-:Y:S01]  /*1350*/  LDGSTS.E.BYPASS.LTC128B.128 [R3+0x10000], desc[UR22][R20.64+0x300] ;  /* 0x1000030014037fae */ /* 0x0005e2000b901d56 */
[----:B------:R-:W-:Y:S02]  /*1360*/  IMAD.SHL.U32 R40, R40, 0x8, RZ ;  /* 0x0000000828287824 */ /* 0x000fe400078e00ff */
[----:B------:R-:W-:Y:S01]  /*1370*/  IMAD.SHL.U32 R22, R22, 0x8, RZ ;  /* 0x0000000816167824 */ /* 0x000fe200078e00ff */
[----:B------:R-:W0:Y:S01]  /*1380*/  LDGDEPBAR ;  /* 0x00000000000079af */ /* 0x000e220000000000 */
[----:B-1----:R-:W-:Y:S02]  /*1390*/  LOP3.LUT R5, R46, 0x7, R57, 0xf8, !PT ;  /* 0x000000072e057812 */ /* 0x002fe400078ef839 */
[----:B------:R-:W-:Y:S01]  /*13a0*/  IADD3 R46, P3, R10, 0x400, RZ ;  /* 0x000004000a2e7810 */ /* 0x000fe20007f7e0ff */
[----:B------:R-:W-:-:S04]  /*13b0*/  DEPBAR.LE SB0, 0x6 ;  /* 0x000081800000791a */ /* 0x000fc80000000000 */
[----:B------:R-:W-:-:S05]  /*13c0*/  IMAD.SHL.U32 R5, R5, 0x80, RZ ;  /* 0x0000008005057824 */ /* 0x000fca00078e00ff */
[C---:B------:R-:W-:Y:S02]  /*13d0*/  LOP3.LUT R35, R5.reuse, R40, RZ, 0xfc, !PT ;  /* 0x0000002805237212 */ /* 0x040fe400078efcff */
[----:B------:R-:W-:Y:S02]  /*13e0*/  IADD3 R40, P0, R44, 0x400, RZ ;  /* 0x000004002c287810 */ /* 0x000fe40007f1e0ff */
[----:B------:R-:W-:Y:S01]  /*13f0*/  LOP3.LUT R58, R5, R58, RZ, 0xfc, !PT ;  /* 0x0000003a053a7212 */ /* 0x000fe200078efcff */
[----:B------:R-:W-:Y:S01]  /*1400*/  IMAD.SHL.U32 R35, R35, 0x2, RZ ;  /* 0x0000000223237824 */ /* 0x000fe200078e00ff */
[----:B------:R-:W-:Y:S01]  /*1410*/  LOP3.LUT R29, R5, R4, RZ, 0xfc, !PT ;  /* 0x00000004051d7212 */ /* 0x000fe200078efcff */
[----:B------:R-:W-:Y:S01]  /*1420*/  IMAD.X R39, RZ, RZ, R45, P0 ;  /* 0x000000ffff277224 */ /* 0x000fe200000e062d */
[----:B------:R-:W-:Y:S01]  /*1430*/  LOP3.LUT R4, R57, 0xf, RZ, 0xc0, !PT ;  /* 0x0000000f39047812 */ /* 0x000fe200078ec0ff */
[----:B------:R-:W-:Y:S01]  /*1440*/  IMAD.SHL.U32 R58, R58, 0x2, RZ ;  /* 0x000000023a3a7824 */ /* 0x000fe200078e00ff */
[----:B------:R-:W-:Y:S01]  /*1450*/  BAR.SYNC.DEFER_BLOCKING 0x0 ;  /* 0x0000000000007b1d */ /* 0x000fe20000010000 */
[----:B------:R-:W-:Y:S01]  /*1460*/  IADD3 R48, P0, R14, 0x400, RZ ;  /* 0x000004000e307810 */ /* 0x000fe20007f1e0ff */
[----:B------:R-:W-:Y:S01]  /*1470*/  IMAD.X R45, RZ, RZ, R11, P3 ;  /* 0x000000ffff2d7224 */ /* 0x000fe200018e060b */
[----:B------:R-:W-:-:S02]  /*1480*/  LOP3.LUT R37, R5, R42, RZ, 0xfc, !PT ;  /* 0x0000002a05257212 */ /* 0x000fc400078efcff */
[----:B------:R-:W-:Y:S02]  /*1490*/  CS2R R10, SRZ ;  /* 0x00000000000a7805 */ /* 0x000fe4000001ff00 */
[C---:B------:R-:W-:Y:S01]  /*14a0*/  LOP3.LUT R33, R5.reuse, R26, RZ, 0xfc, !PT ;  /* 0x0000001a05217212 */ /* 0x040fe200078efcff */
[----:B------:R-:W-:Y:S01]  /*14b0*/  IMAD.X R47, RZ, RZ, R15, P0 ;  /* 0x000000ffff2f7224 */ /* 0x000fe200000e060f */
[----:B------:R-:W-:Y:S01]  /*14c0*/  LOP3.LUT R31, R5, R24, RZ, 0xfc, !PT ;  /* 0x00000018051f7212 */ /* 0x000fe200078efcff */
[----:B------:R-:W-:Y:S01]  /*14d0*/  IMAD.SHL.U32 R37, R37, 0x2, RZ ;  /* 0x0000000225257824 */ /* 0x000fe200078e00ff */
[----:B--2---:R-:W-:Y:S01]  /*14e0*/  LOP3.LUT R3, R5, R22, RZ, 0xfc, !PT ;  /* 0x0000001605037212 */ /* 0x004fe200078efcff */
[----:B------:R-:W-:Y:S01]  /*14f0*/  IMAD.SHL.U32 R33, R33, 0x2, RZ ;  /* 0x0000000221217824 */ /* 0x000fe200078e00ff */
[----:B------:R-:W-:Y:S01]  /*1500*/  LOP3.LUT R0, R5, R0, RZ, 0xfc, !PT ;  /* 0x0000000005007212 */ /* 0x000fe200078efcff */
[----:B------:R-:W-:Y:S01]  /*1510*/  IMAD.WIDE.U32 R4, R4, 0x10, R12 ;  /* 0x0000001004047825 */ /* 0x000fe200078e000c */
[----:B------:R-:W-:-:S02]  /*1520*/  IADD3 R44, P2, R8, 0x400, RZ ;  /* 0x00000400082c7810 */ /* 0x000fc40007f5e0ff */
[----:B------:R-:W-:Y:S01]  /*1530*/  IADD3 R42, P1, R6, 0x400, RZ ;  /* 0x00000400062a7810 */ /* 0x000fe20007f3e0ff */
[----:B------:R-:W-:Y:S01]  /*1540*/  IMAD.SHL.U32 R31, R31, 0x2, RZ ;  /* 0x000000021f1f7824 */ /* 0x000fe200078e00ff */
[----:B------:R-:W-:Y:S01]  /*1550*/  IADD3 R56, P0, R4, 0x400, RZ ;  /* 0x0000040004387810 */ /* 0x000fe20007f1e0ff */
[----:B------:R-:W-:Y:S01]  /*1560*/  IMAD.X R43, RZ, RZ, R9, P2 ;  /* 0x000000ffff2b7224 */ /* 0x000fe200010e0609 */
[----:B------:R-:W-:Y:S01]  /*1570*/  CS2R R8, SRZ ;  /* 0x0000000000087805 */ /* 0x000fe2000001ff00 */
[----:B------:R-:W-:Y:S01]  /*1580*/  IMAD.X R41, RZ, RZ, R7, P1 ;  /* 0x000000ffff297224 */ /* 0x000fe200008e0607 */
[----:B------:R-:W-:Y:S01]  /*1590*/  CS2R R6, SRZ ;  /* 0x0000000000067805 */ /* 0x000fe2000001ff00 */
[----:B------:R-:W-:Y:S01]  /*15a0*/  IMAD.X R55, RZ, RZ, R5, P0 ;  /* 0x000000ffff377224 */ /* 0x000fe200000e0605 */
[----:B------:R-:W-:Y:S01]  /*15b0*/  CS2R R4, SRZ ;  /* 0x0000000000047805 */ /* 0x000fe2000001ff00 */
[----:B------:R1:W2:Y:S01]  /*15c0*/  LDSM.16.M88.4 R12, [R60+UR16] ;  /* 0x000000103c0c783b */ /* 0x0002a20008000200 */
[----:B------:R-:W-:-:S02]  /*15d0*/  IMAD.SHL.U32 R3, R3, 0x2, RZ ;  /* 0x0000000203037824 */ /* 0x000fc400078e00ff */
[----:B------:R-:W-:Y:S01]  /*15e0*/  IMAD.SHL.U32 R29, R29, 0x2, RZ ;  /* 0x000000021d1d7824 */ /* 0x000fe200078e00ff */
[----:B------:R1:W3:Y:S02]  /*15f0*/  LDSM.16.M88.4 R16, [R58+UR16+0x4000] ;  /* 0x004000103a10783b */ /* 0x0002e40008000200 */
[----:B-1----:R-:W-:-:S07]  /*1600*/  IMAD.SHL.U32 R0, R0, 0x2, RZ ;  /* 0x0000000200007824 */ /* 0x002fce00078e00ff */
.L_x_0:
[----:B------:R-:W-:-:S01]  /*1610*/  LDSM.16.M88.4 R20, [R38+UR4] ;  /* 0x000000042614783b */ /* 0x000fc20008000200 */
[----:B-123--:R-:W-:Y:S01]  /*1620*/  HMMA.16816.F32.BF16 R4, R12, R16, R4 ;  /* 0x000000100c04723c */ /* 0x00efe20000041804 */
[----:B------:R-:W-:Y:S02]  /*1630*/  UIADD3 UR14, UR14, 0x80, URZ ;  /* 0x000000800e0e7890 */ /* 0x000fe4000fffe03f */
[----:B------:R-:W2:Y:S01]  /*1640*/  LDSM.16.M88.4 R24, [R37+UR5] ;  /* 0x000000052518783b */ /* 0x000ea20008000200 */
[----:B------:R-:W-:Y:S01]  /*1650*/  UIADD3 UR13, UR13, 0x1, URZ ;  /* 0x000000010d0d7890 */ /* 0x000fe2000fffe03f */
[----:B------:R-:W-:Y:S01]  /*1660*/  IADD3 R76, P1, R56, UR10, RZ ;  /* 0x0000000a384c7c10 */ /* 0x000fe2000ff3e0ff */
[----:B------:R-:W-:Y:S01]  /*1670*/  HMMA.16816.F32.BF16 R8, R12, R18, R8 ;  /* 0x000000120c08723c */ /* 0x000fe20000041808 */
[----:B------:R-:W-:Y:S01]  /*1680*/  LDSM.16.M88.4 R12, [R36+UR4] ;  /* 0x00000004240c783b */ /* 0x000fe20008000200 */
[----:B------:R-:W-:Y:S02]  /*1690*/  UISETP.GE.U32.AND UP1, UPT, UR14, 0xa00, UPT ;  /* 0x00000a000e00788c */ /* 0x000fe4000bf26070 */
[----:B------:R-:W-:Y:S01]  /*16a0*/  UIADD3 UR12, UR12, 0x1, URZ ;  /* 0x000000010c0c7890 */ /* 0x000fe2000fffe03f */
[----:B------:R-:W3:Y:S01]  /*16b0*/  LDSM.16.M88.4 R16, [R35+UR5] ;  /* 0x000000052310783b */ /* 0x000ee20008000200 */
[----:B------:R-:W-:Y:S01]  /*16c0*/  UISETP.GE.AND UP0, UPT, UR13, 0x4, UPT ;  /* 0x000000040d00788c */ /* 0x000fe2000bf06270 */
[----:B------:R-:W-:Y:S02]  /*16d0*/  IADD3.X R77, R55, UR9, RZ, P1, !PT ;  /* 0x00000009374d7c10 */ /* 0x000fe40008ffe4ff */
[----:B------:R-:W-:Y:S01]  /*16e0*/  PLOP3.LUT P0, PT, PT, PT, UP1, 0x80, 0x0 ;  /* 0x000000000000781c */ /* 0x000fe20003f0f018 */
[----:B------:R-:W-:Y:S02]  /*16f0*/  USEL UR13, UR13, URZ, !UP0 ;  /* 0x0000003f0d0d7287 */ /* 0x000fe4000c000000 */
[----:B------:R-:W-:Y:S02]  /*1700*/  UISETP.GE.AND UP0, UPT, UR12, 0x4, UPT ;  /* 0x000000040c00788c */ /* 0x000fe4000bf06270 */
[----:B------:R-:W-:Y:S02]  /*1710*/  ULEA UR21, UR13, UR16, 0xc ;  /* 0x000000100d157291 */ /* 0x000fe4000f8e603f */
[----:B------:R-:W-:Y:S02]  /*1720*/  USEL UR12, UR12, URZ, !UP0 ;  /* 0x0000003f0c0c7287 */ /* 0x000fe4000c000000 */
[----:B------:R-:W-:Y:S02]  /*1730*/  UISETP.GE.U32.AND UP1, UPT, UR14, 0xb80, UPT ;  /* 0x00000b800e00788c */ /* 0x000fe4000bf26070 */
[C---:B------:R-:W-:Y:S02]  /*1740*/  VIADD R71, R70.reuse, UR21 ;  /* 0x0000001546477c36 */ /* 0x040fe40008000000 */
[C---:B------:R-:W-:Y:S01]  /*1750*/  VIADD R74, R69.reuse, UR21 ;  /* 0x00000015454a7c36 */ /* 0x040fe20008000000 */
[----:B------:R-:W-:Y:S06]  /*1760*/  ULEA UR21, UR13, UR15, 0xe ;  /* 0x0000000f0d157291 */ /* 0x000fec000f8e703f */
[----:B------:R-:W-:Y:S02]  /*1770*/  VIADD R73, R70, UR21 ;  /* 0x0000001546497c36 */ /* 0x000fe40008000000 */
[----:B------:R-:W-:Y:S02]  /*1780*/  VIADD R72, R69, UR21 ;  /* 0x0000001545487c36 */ /* 0x000fe40008000000 */
[----:B------:R-:W-:-:S01]  /*1790*/  VIADD R75, R66, UR21 ;  /* 0x00000015424b7c36 */ /* 0x000fc20008000000 */
[----:B--2---:R-:W-:Y:S06]  /*17a0*/  HMMA.16816.F32.BF16 R4, R20, R24, R4 ;  /* 0x000000181404723c */ /* 0x004fec0000041804 */
[----:B------:R-:W-:Y:S01]  /*17b0*/  HMMA.16816.F32.BF16 R8, R20, R26, R8 ;  /* 0x0000001a1408723c */ /* 0x000fe20000041808 */
[----:B------:R-:W-:Y:S04]  /*17c0*/  LDSM.16.M88.4 R20, [R34+UR4] ;  /* 0x000000042214783b */ /* 0x000fe80008000200 */
[----:B------:R-:W2:Y:S11]  /*17d0*/  LDSM.16.M88.4 R24, [R33+UR5] ;  /* 0x000000052118783b */ /* 0x000eb60008000200 */
[----:B------:R-:W-:-:S02]  /*17e0*/  @!UPT UIADD3 URZ, URZ, URZ, URZ ;  /* 0x0000003f3f3ff290 */ /* 0x000fc4000fffe03f */
[----:B---3--:R-:W-:Y:S06]  /*17f0*/  HMMA.16816.F32.BF16 R4, R12, R16, R4 ;  /* 0x000000100c04723c */ /* 0x008fec0000041804 */
[----:B------:R-:W-:Y:S01]  /*1800*/  HMMA.16816.F32.BF16 R8, R12, R18, R8 ;  /* 0x000000120c08723c */ /* 0x000fe20000041808 */
[----:B------:R-:W-:Y:S04]  /*1810*/  LDSM.16.M88.4 R12, [R32+UR4] ;  /* 0x00000004200c783b */ /* 0x000fe80008000200 */
[----:B------:R-:W3:Y:S11]  /*1820*/  LDSM.16.M88.4 R16, [R31+UR5] ;  /* 0x000000051f10783b */ /* 0x000ef60008000200 */
[----:B------:R-:W-:-:S02]  /*1830*/  @!UPT UIADD3 URZ, URZ, URZ, URZ ;  /* 0x0000003f3f3ff290 */ /* 0x000fc4000fffe03f */
        /* <DEDUP_REMOVED lines=12> */
[----:B------:R-:W-:Y:S01]  /*1900*/  LDSM.16.M88.4 R20, [R2+UR4] ;  /* 0x000000040214783b */ /* 0x000fe20008000200 */
[----:B------:R-:W-:Y:S03]  /*1910*/  ULEA UR4, UR12, UR16, 0xc ;  /* 0x000000100c047291 */ /* 0x000fe6000f8e603f */
[----:B------:R-:W2:Y:S01]  /*1920*/  LDSM.16.M88.4 R24, [R0+UR5] ;  /* 0x000000050018783b */ /* 0x000ea20008000200 */
[----:B------:R-:W-:Y:S01]  /*1930*/  ULEA UR5, UR12, UR15, 0xe ;  /* 0x0000000f0c057291 */ /* 0x000fe2000f8e703f */
[----:B------:R-:W-:-:S11]  /*1940*/  BAR.SYNC.DEFER_BLOCKING 0x0 ;  /* 0x0000000000007b1d */ /* 0x000fd60000010000 */
[----:B---3--:R-:W-:Y:S06]  /*1950*/  HMMA.16816.F32.BF16 R4, R12, R16, R4 ;  /* 0x000000100c04723c */ /* 0x008fec0000041804 */
[----:B------:R-:W-:Y:S01]  /*1960*/  HMMA.16816.F32.BF16 R8, R12, R18, R8 ;  /* 0x000000120c08723c */ /* 0x000fe20000041808 */
[----:B------:R-:W-:Y:S01]  /*1970*/  @!PT LDS RZ, [RZ] ;  /* 0x00000000fffff984 */ /* 0x000fe20000000800 */
[----:B------:R-:W-:Y:S01]  /*1980*/  @!PT LDS RZ, [RZ] ;  /* 0x00000000fffff984 */ /* 0x000fe20000000800 */
[----:B------:R-:W-:Y:S01]  /*1990*/  @!PT LDS RZ, [RZ] ;  /* 0x00000000fffff984 */ /* 0x000fe20000000800 */
[----:B------:R-:W-:Y:S04]  /*19a0*/  LDGSTS.E.BYPASS.LTC128B.128 [R71], desc[UR22][R76.64], !P0 ;  /* 0x000000004c477fae */ /* 0x000fe8000c101d56 */
[----:B------:R3:W-:Y:S04]  /*19b0*/  LDGSTS.E.BYPASS.LTC128B.128 [R74], desc[UR22][R76.64], !P0 ;  /* 0x000000004c4a7fae */ /* 0x0007e8000c101d56 */
[----:B------:R-:W0:Y:S09]  /*19c0*/  LDGDEPBAR ;  /* 0x00000000000079af */ /* 0x000e320000000000 */
[----:B--2---:R-:W-:Y:S05]  /*19d0*/  HMMA.16816.F32.BF16 R4, R20, R24, R4 ;  /* 0x000000181404723c */ /* 0x004fea0000041804 */
[----:B------:R-:W-:-:S01]  /*19e0*/  IADD3 R18, P1, R40, UR10, RZ ;  /* 0x0000000a28127c10 */ /* 0x000fc2000ff3e0ff */
[----:B------:R-:W-:Y:S05]  /*19f0*/  HMMA.16816.F32.BF16 R8, R20, R26, R8 ;  /* 0x0000001a1408723c */ /* 0x000fea0000041808 */
[----:B------:R-:W-:Y:S02]  /*1a00*/  IADD3 R14, P2, R42, UR10, RZ ;  /* 0x0000000a2a0e7c10 */ /* 0x000fe4000ff5e0ff */
[----:B------:R-:W-:Y:S04]  /*1a10*/  IADD3.X R19, R39, UR9, RZ, P1, !PT ;  /* 0x0000000927137c10 */ /* 0x000fe80008ffe4ff */
[----:B------:R-:W-:Y:S01]  /*1a20*/  IADD3.X R15, R41, UR9, RZ, P2, !PT ;  /* 0x00000009290f7c10 */ /* 0x000fe200097fe4ff */
[----:B---3--:R3:W-:Y:S01]  /*1a30*/  LDGSTS.E.BYPASS.LTC128B.128 [R73], desc[UR22][R18.64], !P0 ;  /* 0x0000000012497fae */ /* 0x0087e2000c101d56 */
[----:B------:R-:W-:Y:S01]  /*1a40*/  IADD3 R76, P1, R44, UR10, RZ ;  /* 0x0000000a2c4c7c10 */ /* 0x000fe2000ff3e0ff */
[----:B------:R-:W-:Y:S02]  /*1a50*/  VIADD R71, R68, UR21 ;  /* 0x0000001544477c36 */ /* 0x000fe40008000000 */
[----:B------:R2:W-:Y:S01]  /*1a60*/  LDGSTS.E.BYPASS.LTC128B.128 [R72], desc[UR22][R14.64], !P0 ;  /* 0x000000000e487fae */ /* 0x0005e2000c101d56 */
[----:B------:R-:W-:Y:S01]  /*1a70*/  IADD3.X R77, R43, UR9, RZ, P1, !PT ;  /* 0x000000092b4d7c10 */ /* 0x000fe20008ffe4ff */
[----:B------:R-:W-:Y:S04]  /*1a80*/  VIADD R74, R67, UR21 ;  /* 0x00000015434a7c36 */ /* 0x000fe80008000000 */
[----:B------:R4:W-:Y:S01]  /*1a90*/  LDGSTS.E.BYPASS.LTC128B.128 [R71], desc[UR22][R76.64], !P0 ;  /* 0x000000004c477fae */ /* 0x0009e2000c101d56 */
[----:B---3--:R-:W-:Y:S02]  /*1aa0*/  IADD3 R18, P2, R46, UR10, RZ ;  /* 0x0000000a2e127c10 */ /* 0x008fe4000ff5e0ff */
[----:B--2---:R-:W-:Y:S02]  /*1ab0*/  IADD3 R72, P1, R48, UR10, RZ ;  /* 0x0000000a30487c10 */ /* 0x004fe4000ff3e0ff */
[----:B------:R-:W-:Y:S02]  /*1ac0*/  IADD3.X R19, R45, UR9, RZ, P2, !PT ;  /* 0x000000092d137c10 */ /* 0x000fe400097fe4ff */
[----:B------:R-:W-:Y:S02]  /*1ad0*/  IADD3.X R73, R47, UR9, RZ, P1, !PT ;  /* 0x000000092f497c10 */ /* 0x000fe40008ffe4ff */
[----:B----4-:R-:W-:Y:S01]  /*1ae0*/  IADD3 R76, P3, R50, UR10, RZ ;  /* 0x0000000a324c7c10 */ /* 0x010fe2000ff7e0ff */
[----:B------:R2:W-:Y:S01]  /*1af0*/  LDGSTS.E.BYPASS.LTC128B.128 [R74], desc[UR22][R18.64], !P0 ;  /* 0x00000000124a7fae */ /* 0x0005e2000c101d56 */
[----:B------:R-:W-:Y:S02]  /*1b00*/  VIADD R71, R63, UR21 ;  /* 0x000000153f477c36 */ /* 0x000fe40008000000 */
[----:B------:R-:W-:Y:S01]  /*1b10*/  IADD3.X R77, R49, UR9, RZ, P3, !PT ;  /* 0x00000009314d7c10 */ /* 0x000fe20009ffe4ff */
[----:B------:R3:W-:Y:S01]  /*1b20*/  LDGSTS.E.BYPASS.LTC128B.128 [R75], desc[UR22][R72.64], !P0 ;  /* 0x00000000484b7fae */ /* 0x0007e2000c101d56 */
[----:B--2---:R-:W-:Y:S02]  /*1b30*/  IADD3 R18, P2, R52, UR10, RZ ;  /* 0x0000000a34127c10 */ /* 0x004fe4000ff5e0ff */
[----:B------:R-:W-:Y:S01]  /*1b40*/  IADD3 R74, P1, R54, UR10, RZ ;  /* 0x0000000a364a7c10 */ /* 0x000fe2000ff3e0ff */
[----:B------:R-:W-:Y:S01]  /*1b50*/  UIADD3 UR10, UP0, UR10, 0x100, URZ ;  /* 0x000001000a0a7890 */ /* 0x000fe2000ff1e03f */
[----:B---3--:R-:W-:Y:S01]  /*1b60*/  VIADD R73, R65, UR21 ;  /* 0x0000001541497c36 */ /* 0x008fe20008000000 */
[----:B------:R-:W-:Y:S01]  /*1b70*/  IADD3.X R19, R51, UR9, RZ, P2, !PT ;  /* 0x0000000933137c10 */ /* 0x000fe200097fe4ff */
[----:B------:R-:W-:Y:S01]  /*1b80*/  VIADD R72, R64, UR21 ;  /* 0x0000001540487c36 */ /* 0x000fe20008000000 */
[----:B------:R-:W-:Y:S01]  /*1b90*/  IADD3.X R75, R53, UR9, RZ, P1, !PT ;  /* 0x00000009354b7c10 */ /* 0x000fe20008ffe4ff */
[----:B------:R-:W-:Y:S01]  /*1ba0*/  UIADD3.X UR9, URZ, UR9, URZ, UP0, !UPT ;  /* 0x000000093f097290 */ /* 0x000fe200087fe43f */
[----:B------:R-:W-:Y:S04]  /*1bb0*/  LDGSTS.E.BYPASS.LTC128B.128 [R73], desc[UR22][R76.64], !P0 ;  /* 0x000000004c497fae */ /* 0x000fe8000c101d56 */
[----:B------:R3:W-:Y:S04]  /*1bc0*/  LDGSTS.E.BYPASS.LTC128B.128 [R72], desc[UR22][R18.64], !P0 ;  /* 0x0000000012487fae */ /* 0x0007e8000c101d56 */
[----:B------:R2:W-:Y:S01]  /*1bd0*/  LDGSTS.E.BYPASS.LTC128B.128 [R71], desc[UR22][R74.64], !P0 ;  /* 0x000000004a477fae */ /* 0x0005e2000c101d56 */
[----:B------:R-:W-:Y:S03]  /*1be0*/  PLOP3.LUT P0, PT, PT, PT, UP1, 0x80, 0x0 ;  /* 0x000000000000781c */ /* 0x000fe60003f0f018 */
[----:B------:R-:W0:Y:S01]  /*1bf0*/  LDGDEPBAR ;  /* 0x00000000000079af */ /* 0x000e220000000000 */
[----:B------:R-:W-:Y:S04]  /*1c00*/  DEPBAR.LE SB0, 0x6 ;  /* 0x000081800000791a */ /* 0x000fe80000000000 */
[----:B------:R-:W-:Y:S06]  /*1c10*/  BAR.SYNC.DEFER_BLOCKING 0x0 ;  /* 0x0000000000007b1d */ /* 0x000fec0000010000 */
[----:B------:R2:W1:Y:S04]  /*1c20*/  LDSM.16.M88.4 R12, [R60+UR4] ;  /* 0x000000043c0c783b */ /* 0x0004680008000200 */
[----:B---3--:R2:W1:Y:S02]  /*1c30*/  LDSM.16.M88.4 R16, [R58+UR5] ;  /* 0x000000053a10783b */ /* 0x0084640008000200 */
[----:B-1----:R-:W-:Y:S08]  /*1c40*/  @!P0 BRA `(.L_x_0) ;  /* 0xfffffff800708947 */ /* 0x002ff0000383ffff */
[----:B------:R-:W-:Y:S01]  /*1c50*/  IABS R0, UR11 ;  /* 0x0000000b00007c13 */ /* 0x000fe20008000000 */
[----:B------:R-:W-:Y:S01]  /*1c60*/  UISETP.GE.AND UP1, UPT, UR11, URZ, UPT ;  /* 0x0000003f0b00728c */ /* 0x000fe2000bf26270 */
[----:B------:R-:W-:-:S04]  /*1c70*/  DEPBAR.LE SB0, 0x0 ;  /* 0x000080000000791a */ /* 0x000fc80000000000 */
[----:B------:R-:W-:Y:S01]  /*1c80*/  R2UR UR4, R0 ;  /* 0x00000000000472ca */ /* 0x000fe200000e0000 */
[C---:B------:R-:W-:Y:S01]  /*1c90*/  IMAD.SHL.U32 R3, R57.reuse, 0x2, RZ ;  /* 0x0000000239037824 */ /* 0x040fe200078e00ff */
[----:B------:R-:W-:Y:S01]  /*1ca0*/  LOP3.LUT R2, R57, 0x1f, RZ, 0xc0, !PT ;  /* 0x0000001f39027812 */ /* 0x000fe200078ec0ff */
[----:B------:R-:W-:Y:S01]  /*1cb0*/  IMAD.SHL.U32 R0, R59, 0x8, RZ ;  /* 0x000000083b007824 */ /* 0x000fe200078e00ff */
[----:B------:R-:W-:Y:S01]  /*1cc0*/  F2FP.BF16.F32.PACK_AB R4, R5, R4 ;  /* 0x000000040504723e */ /* 0x000fe200000010ff */
[----:B-1----:R-:W1:Y:S01]  /*1cd0*/  LDC.64 R12, c[0x0][0x220] ;  /* 0x00008800ff0c7b82 */ /* 0x002e620000000a00 */
[----:B------:R-:W-:Y:S02]  /*1ce0*/  F2FP.BF16.F32.PACK_AB R6, R7, R6 ;  /* 0x000000060706723e */ /* 0x000fe400000010ff */
[----:B------:R-:W-:Y:S02]  /*1cf0*/  LOP3.LUT R0, R0, 0x6, R3, 0xf8, !PT ;  /* 0x0000000600007812 */ /* 0x000fe400078ef803 */
[----:B------:R-:W-:Y:S01]  /*1d00*/  SHF.R.U32.HI R3, RZ, 0x2, R2 ;  /* 0x00000002ff037819 */ /* 0x000fe20000011602 */
[----:B------:R-:W-:Y:S01]  /*1d10*/  IMAD.SHL.U32 R2, R59, 0x4, RZ ;  /* 0x000000043b027824 */ /* 0x000fe200078e00ff */
[----:B------:R-:W-:Y:S01]  /*1d20*/  F2FP.BF16.F32.PACK_AB R8, R9, R8 ;  /* 0x000000080908723e */ /* 0x000fe200000010ff */
[----:B------:R-:W-:Y:S01]  /*1d30*/  UIMAD.WIDE.U32 UR12, UR19, UR4, URZ ;  /* 0x00000004130c72a5 */ /* 0x000fe2000f8e003f */
[----:B------:R-:W-:Y:S01]  /*1d40*/  F2FP.BF16.F32.PACK_AB R10, R11, R10 ;  /* 0x0000000a0b0a723e */ /* 0x000fe200000010ff */
[----:B------:R-:W-:Y:S01]  /*1d50*/  IMAD R0, R3, 0x48, R0 ;  /* 0x0000004803007824 */ /* 0x000fe200078e0200 */
[----:B------:R-:W-:Y:S01]  /*1d60*/  LOP3.LUT R61, R2, R61, RZ, 0xfc, !PT ;  /* 0x0000003d023d7212 */ /* 0x000fe200078efcff */
[----:B------:R-:W-:-:S03]  /*1d70*/  IMAD.U32 R2, RZ, RZ, UR6 ;  /* 0x00000006ff027e24 */ /* 0x000fc6000f8e00ff */
[----:B------:R-:W-:Y:S01]  /*1d80*/  UMOV UR5, UR13 ;  /* 0x0000000d00057c82 */ /* 0x000fe20008000000 */
[----:B------:R-:W-:Y:S01]  /*1d90*/  LEA R3, R0, UR16, 0x1 ;  /* 0x0000001000037c11 */ /* 0x000fe2000f8e08ff */
[----:B------:R-:W-:Y:S01]  /*1da0*/  UIMAD UR4, UR5, UR7, UR4 ;  /* 0x00000007050472a4 */ /* 0x000fe2000f8e0204 */
[----:B------:R-:W-:Y:S01]  /*1db0*/  BAR.SYNC.DEFER_BLOCKING 0x0 ;  /* 0x0000000000007b1d */ /* 0x000fe20000010000 */
[----:B------:R-:W-:Y:S01]  /*1dc0*/  SHF.R.U32.HI R0, RZ, 0x3, R57 ;  /* 0x00000003ff007819 */ /* 0x000fe20000011639 */
[----:B------:R-:W-:Y:S01]  /*1dd0*/  IMAD.SHL.U32 R57, R57, 0x8, RZ ;  /* 0x0000000839397824 */ /* 0x000fe200078e00ff */
[----:B------:R-:W-:Y:S02]  /*1de0*/  UISETP.GT.U32.AND UP0, UPT, UR8, UR4, UPT ;  /* 0x000000040800728c */ /* 0x000fe4000bf04070 */
[----:B------:R-:W-:Y:S02]  /*1df0*/  SGXT.U32 R0, R0, 0x4 ;  /* 0x000000040000781a */ /* 0x000fe40000000000 */
[----:B------:R-:W-:-:S05]  /*1e00*/  LOP3.LUT R57, R2, 0x38, R57, 0xf8, !PT ;  /* 0x0000003802397812 */ /* 0x000fca00078ef839 */
[----:B-1----:R-:W-:Y:S02]  /*1e10*/  IMAD.WIDE R12, R57, 0x2, R12 ;  /* 0x00000002390c7825 */ /* 0x002fe400078e020c */
[----:B------:R-:W-:-:S04]  /*1e20*/  @!UP0 UIADD3 UR4, UR4, -UR8, URZ ;  /* 0x8000000804048290 */ /* 0x000fc8000fffe03f */
[----:B------:R-:W-:Y:S01]  /*1e30*/  UISETP.GT.U32.AND UP0, UPT, UR8, UR4, UPT ;  /* 0x000000040800728c */ /* 0x000fe2000bf04070 */
[----:B------:R1:W-:Y:S04]  /*1e40*/  STS [R3], R4 ;  /* 0x0000000403007388 */ /* 0x0003e80000000800 */
[----:B------:R1:W-:Y:S06]  /*1e50*/  STS [R3+0x480], R6 ;  /* 0x0004800603007388 */ /* 0x0003ec0000000800 */
[----:B------:R-:W-:-:S02]  /*1e60*/  @!UP0 UIADD3 UR4, UR4, -UR8, URZ ;  /* 0x8000000804048290 */ /* 0x000fc4000fffe03f */
[----:B------:R-:W-:Y:S01]  /*1e70*/  UISETP.NE.AND UP0, UPT, UR18, URZ, UPT ;  /* 0x0000003f1200728c */ /* 0x000fe2000bf05270 */
[----:B------:R1:W-:Y:S01]  /*1e80*/  STS [R3+0x40], R8 ;  /* 0x0000400803007388 */ /* 0x0003e20000000800 */
[----:B------:R-:W-:-:S03]  /*1e90*/  @!UP1 UIADD3 UR4, -UR4, URZ, URZ ;  /* 0x0000003f04049290 */ /* 0x000fc6000fffe13f */
[----:B------:R1:W-:Y:S01]  /*1ea0*/  STS [R3+0x4c0], R10 ;  /* 0x0004c00a03007388 */ /* 0x0003e20000000800 */
[----:B------:R-:W-:-:S04]  /*1eb0*/  USEL UR4, UR17, UR4, !UP0 ;  /* 0x0000000411047287 */ /* 0x000fc8000c000000 */
[----:B------:R-:W-:-:S04]  /*1ec0*/  ULEA UR4, UR20, UR4, 0x3 ;  /* 0x0000000414047291 */ /* 0x000fc8000f8e183f */
[----:B------:R-:W-:-:S06]  /*1ed0*/  USHF.L.U32 UR4, UR4, 0x4, URZ ;  /* 0x0000000404047899 */ /* 0x000fcc000800063f */
[----:B------:R-:W-:Y:S01]  /*1ee0*/  LOP3.LUT R0, R0, UR4, RZ, 0xfc, !PT ;  /* 0x0000000400007c12 */ /* 0x000fe2000f8efcff */
[----:B------:R-:W-:Y:S03]  /*1ef0*/  BAR.SYNC.DEFER_BLOCKING 0x0 ;  /* 0x0000000000007b1d */ /* 0x000fe60000010000 */
[----:B------:R-:W-:Y:S01]  /*1f00*/  ISETP.GE.AND P0, PT, R0, 0x1, PT ;  /* 0x000000010000780c */ /* 0x000fe20003f06270 */
[----:B------:R-:W-:-:S03]  /*1f10*/  IMAD R0, R61, 0x9, R62 ;  /* 0x000000093d007824 */ /* 0x000fc600078e023e */
[----:B------:R-:W-:Y:S01]  /*1f20*/  ISETP.LT.AND P0, PT, R57, 0x2400, !P0 ;  /* 0x000024003900780c */ /* 0x000fe20004701270 */
[----:B------:R-:W-:-:S05]  /*1f30*/  IMAD.SHL.U32 R0, R0, 0x8, RZ ;  /* 0x0000000800007824 */ /* 0x000fca00078e00ff */
[----:B------:R-:W-:-:S07]  /*1f40*/  LEA R0, R0, UR16, 0x1 ;  /* 0x0000001000007c11 */ /* 0x000fce000f8e08ff */
[----:B-1----:R-:W-:Y:S05]  /*1f50*/  @!P0 EXIT ;  /* 0x000000000000894d */ /* 0x002fea0003800000 */
[----:B------:R-:W1:Y:S04]  /*1f60*/  LDS.128 R4, [R0] ;  /* 0x0000000000047984 */ /* 0x000e680000000c00 */
[----:B-1----:R-:W-:Y:S01]  /*1f70*/  STG.E.128 desc[UR22][R12.64], R4 ;  /* 0x000000040c007986 */ /* 0x002fe2000c101d16 */
[----:B------:R-:W-:Y:S05]  /*1f80*/  EXIT ;  /* 0x000000000000794d */ /* 0x000fea0003800000 */
.L_x_1:
[----:B------:R-:W-:-:S00]  /*1f90*/  BRA `(.L_x_1) ;  /* 0xfffffffc00fc7947 */ /* 0x000fc0000383ffff */
[----:B------:R-:W-:-:S00]  /*1fa0*/  NOP ;  /* 0x0000000000007918 */ /* 0x000fc00000000000 */
        /* <DEDUP_REMOVED lines=13> */
.L_x_2:


//--------------------- .nv.shared.triton_mm      --------------------------
	.section	.nv.shared.triton_mm,"aw",@nobits
	.sectionflags	@""
	.align	16
	.zero		1024


//--------------------- .nv.constant0.triton_mm   --------------------------
	.section	.nv.constant0.triton_mm,"a",@progbits
	.sectionflags	@""
	.align	4
.nv.constant0.triton_mm:
	.zero		552
